//
// Generated by NVIDIA NVVM Compiler
//
// Compiler Build ID: CL-36424714
// Cuda compilation tools, release 13.0, V13.0.88
// Based on NVVM 20.0.0
//

.version 9.0
.target sm_100
.address_size 64

	// .globl	_Z14occludedKernelPdS_Pimm
.global .align 4 .b8 precalc_xorwow_matrix[102400];
.global .align 4 .b8 precalc_xorwow_offset_matrix[102400];
.global .align 4 .b8 mrg32k3aM1[2304];
.global .align 4 .b8 mrg32k3aM2[2304];
.global .align 4 .b8 mrg32k3aM1SubSeq[2016];
.global .align 4 .b8 mrg32k3aM2SubSeq[2016];
.global .align 4 .b8 mrg32k3aM1Seq[2304];
.global .align 4 .b8 mrg32k3aM2Seq[2304];
.const .align 8 .b8 __cr_lgamma_table[72];

.visible .entry _Z14occludedKernelPdS_Pimm(
	.param .u64 .ptr .align 1 _Z14occludedKernelPdS_Pimm_param_0,
	.param .u64 .ptr .align 1 _Z14occludedKernelPdS_Pimm_param_1,
	.param .u64 .ptr .align 1 _Z14occludedKernelPdS_Pimm_param_2,
	.param .u64 _Z14occludedKernelPdS_Pimm_param_3,
	.param .u64 _Z14occludedKernelPdS_Pimm_param_4
)
{
	.reg .pred 	%p<25>;
	.reg .b32 	%r<63>;
	.reg .b32 	%f<3>;
	.reg .b64 	%rd<65>;
	.reg .b64 	%fd<23>;

	ld.param.u64 	%rd22, [_Z14occludedKernelPdS_Pimm_param_0];
	ld.param.u64 	%rd23, [_Z14occludedKernelPdS_Pimm_param_1];
	ld.param.u64 	%rd24, [_Z14occludedKernelPdS_Pimm_param_2];
	ld.param.u64 	%rd25, [_Z14occludedKernelPdS_Pimm_param_3];
	ld.param.u64 	%rd21, [_Z14occludedKernelPdS_Pimm_param_4];
	cvta.to.global.u64 	%rd1, %rd22;
	cvta.to.global.u64 	%rd2, %rd23;
	cvta.to.global.u64 	%rd3, %rd24;
	mov.u32 	%r21, %ctaid.x;
	mov.u32 	%r22, %ntid.x;
	mov.u32 	%r23, %tid.x;
	mad.lo.s32 	%r24, %r21, %r22, %r23;
	cvt.u64.u32 	%rd61, %r24;
	mul.lo.s64 	%rd5, %rd21, %rd25;
	setp.le.u64 	%p1, %rd5, %rd61;
	@%p1 bra 	$L__BB0_36;
	cvt.rn.f32.u64 	%f1, %rd21;
	sqrt.rn.f32 	%f2, %f1;
	cvt.rzi.s32.f32 	%r25, %f2;
	add.s32 	%r1, %r25, -1;
	cvt.s64.s32 	%rd6, %r25;
	cvt.u32.u64 	%r26, %rd21;
$L__BB0_2:
	or.b64  	%rd26, %rd61, %rd21;
	and.b64  	%rd27, %rd26, -4294967296;
	setp.ne.s64 	%p2, %rd27, 0;
	@%p2 bra 	$L__BB0_4;
	cvt.u32.u64 	%r27, %rd61;
	rem.u32 	%r28, %r27, %r26;
	cvt.u64.u32 	%rd62, %r28;
	bra.uni 	$L__BB0_5;
$L__BB0_4:
	rem.u64 	%rd62, %rd61, %rd21;
$L__BB0_5:
	sub.s64 	%rd11, %rd61, %rd62;
	shl.b64 	%rd28, %rd61, 2;
	add.s64 	%rd29, %rd3, %rd28;
	ld.global.u32 	%r29, [%rd29];
	setp.ne.s32 	%p3, %r29, 1;
	@%p3 bra 	$L__BB0_34;
	cvt.u32.u64 	%r2, %rd61;
	mov.u32 	%r55, %r2;
$L__BB0_7:
	add.s32 	%r55, %r55, -1;
	cvt.s64.s32 	%rd12, %r55;
	setp.gt.u64 	%p4, %rd11, %rd12;
	@%p4 bra 	$L__BB0_10;
	cvt.u32.u64 	%r30, %rd12;
	cvt.u32.u64 	%r31, %rd6;
	rem.s32 	%r32, %r30, %r31;
	setp.eq.s32 	%p5, %r32, %r1;
	@%p5 bra 	$L__BB0_10;
	shl.b64 	%rd33, %rd12, 2;
	add.s64 	%rd34, %rd3, %rd33;
	ld.global.u32 	%r33, [%rd34];
	setp.eq.s32 	%p6, %r33, 1;
	@%p6 bra 	$L__BB0_7;
$L__BB0_10:
	mov.u32 	%r56, %r2;
$L__BB0_11:
	mov.u32 	%r5, %r56;
	add.s32 	%r56, %r5, 1;
	cvt.s64.s32 	%rd13, %r56;
	add.s64 	%rd35, %rd11, %rd6;
	setp.le.u64 	%p7, %rd35, %rd13;
	@%p7 bra 	$L__BB0_14;
	cvt.u32.u64 	%r34, %rd6;
	cvt.u32.u64 	%r35, %rd13;
	rem.s32 	%r36, %r35, %r34;
	setp.eq.s32 	%p8, %r36, 0;
	@%p8 bra 	$L__BB0_14;
	mul.wide.s32 	%rd36, %r5, 4;
	add.s64 	%rd37, %rd3, %rd36;
	ld.global.u32 	%r37, [%rd37+4];
	setp.eq.s32 	%p9, %r37, 1;
	@%p9 bra 	$L__BB0_11;
$L__BB0_14:
	mov.u32 	%r57, %r2;
$L__BB0_15:
	cvt.u32.u64 	%r38, %rd6;
	sub.s32 	%r57, %r57, %r38;
	cvt.s64.s32 	%rd14, %r57;
	setp.gt.u64 	%p10, %rd11, %rd14;
	@%p10 bra 	$L__BB0_17;
	shl.b64 	%rd38, %rd14, 2;
	add.s64 	%rd39, %rd3, %rd38;
	ld.global.u32 	%r39, [%rd39];
	setp.eq.s32 	%p11, %r39, 1;
	@%p11 bra 	$L__BB0_15;
$L__BB0_17:
	add.s32 	%r58, %r38, %r2;
	cvt.s64.s32 	%rd64, %r58;
	add.s64 	%rd16, %rd11, %rd21;
	setp.le.u64 	%p12, %rd16, %rd64;
	@%p12 bra 	$L__BB0_20;
	bra.uni 	$L__BB0_19;
$L__BB0_18:
	cvt.s64.s32 	%rd64, %r58;
	setp.le.u64 	%p14, %rd16, %rd64;
	@%p14 bra 	$L__BB0_20;
$L__BB0_19:
	cvt.u32.u64 	%r41, %rd6;
	shl.b64 	%rd40, %rd64, 2;
	add.s64 	%rd41, %rd3, %rd40;
	ld.global.u32 	%r42, [%rd41];
	setp.eq.s32 	%p13, %r42, 1;
	add.s32 	%r58, %r58, %r41;
	@%p13 bra 	$L__BB0_18;
$L__BB0_20:
	cvt.u32.u64 	%r44, %rd12;
	setp.lt.s32 	%p15, %r44, 0;
	mov.b32 	%r60, 0;
	mov.f64 	%fd20, 0d0000000000000000;
	@%p15 bra 	$L__BB0_23;
	mul.wide.u32 	%rd42, %r44, 4;
	add.s64 	%rd43, %rd3, %rd42;
	ld.global.u32 	%r46, [%rd43];
	setp.ne.s32 	%p16, %r46, 0;
	@%p16 bra 	$L__BB0_23;
	mul.wide.u32 	%rd44, %r44, 8;
	add.s64 	%rd45, %rd2, %rd44;
	ld.global.f64 	%fd12, [%rd45];
	add.f64 	%fd20, %fd12, 0d0000000000000000;
	mov.b32 	%r60, 1;
$L__BB0_23:
	setp.le.u64 	%p17, %rd21, %rd13;
	@%p17 bra 	$L__BB0_26;
	mul.wide.s32 	%rd46, %r5, 4;
	add.s64 	%rd47, %rd3, %rd46;
	ld.global.u32 	%r48, [%rd47+4];
	setp.ne.s32 	%p18, %r48, 0;
	@%p18 bra 	$L__BB0_26;
	mul.wide.s32 	%rd48, %r5, 8;
	add.s64 	%rd49, %rd2, %rd48;
	ld.global.f64 	%fd13, [%rd49+8];
	add.f64 	%fd20, %fd20, %fd13;
	add.s32 	%r60, %r60, 1;
$L__BB0_26:
	cvt.u32.u64 	%r49, %rd14;
	setp.lt.s32 	%p19, %r49, 0;
	@%p19 bra 	$L__BB0_29;
	mul.wide.u32 	%rd50, %r49, 4;
	add.s64 	%rd51, %rd3, %rd50;
	ld.global.u32 	%r50, [%rd51];
	setp.ne.s32 	%p20, %r50, 0;
	@%p20 bra 	$L__BB0_29;
	mul.wide.u32 	%rd52, %r49, 8;
	add.s64 	%rd53, %rd2, %rd52;
	ld.global.f64 	%fd14, [%rd53];
	add.f64 	%fd20, %fd20, %fd14;
	add.s32 	%r60, %r60, 1;
$L__BB0_29:
	setp.le.u64 	%p21, %rd21, %rd64;
	@%p21 bra 	$L__BB0_32;
	shl.b64 	%rd54, %rd64, 2;
	add.s64 	%rd55, %rd3, %rd54;
	ld.global.u32 	%r51, [%rd55];
	setp.ne.s32 	%p22, %r51, 0;
	@%p22 bra 	$L__BB0_32;
	shl.b64 	%rd56, %rd64, 3;
	add.s64 	%rd57, %rd2, %rd56;
	ld.global.f64 	%fd15, [%rd57];
	add.f64 	%fd20, %fd20, %fd15;
	add.s32 	%r60, %r60, 1;
	bra.uni 	$L__BB0_33;
$L__BB0_32:
	setp.eq.s32 	%p23, %r60, 0;
	@%p23 bra 	$L__BB0_35;
$L__BB0_33:
	cvt.rn.f64.u32 	%fd16, %r60;
	div.rn.f64 	%fd17, %fd20, %fd16;
	shl.b64 	%rd58, %rd61, 3;
	add.s64 	%rd59, %rd1, %rd58;
	st.global.f64 	[%rd59], %fd17;
	bra.uni 	$L__BB0_35;
$L__BB0_34:
	shl.b64 	%rd30, %rd61, 3;
	add.s64 	%rd31, %rd2, %rd30;
	ld.global.f64 	%fd9, [%rd31];
	add.s64 	%rd32, %rd1, %rd30;
	st.global.f64 	[%rd32], %fd9;
$L__BB0_35:
	mov.u32 	%r52, %ntid.x;
	mov.u32 	%r53, %nctaid.x;
	mul.lo.s32 	%r54, %r52, %r53;
	cvt.u64.u32 	%rd60, %r54;
	add.s64 	%rd61, %rd61, %rd60;
	setp.lt.u64 	%p24, %rd61, %rd5;
	@%p24 bra 	$L__BB0_2;
$L__BB0_36:
	ret;

}
	// .globl	_Z16createMaskKernelPimm
.visible .entry _Z16createMaskKernelPimm(
	.param .u64 .ptr .align 1 _Z16createMaskKernelPimm_param_0,
	.param .u64 _Z16createMaskKernelPimm_param_1,
	.param .u64 _Z16createMaskKernelPimm_param_2
)
{
	.local .align 8 .b8 	__local_depot1[48];
	.reg .b64 	%SP;
	.reg .b64 	%SPL;
	.reg .pred 	%p<66>;
	.reg .b32 	%r<1216>;
	.reg .b32 	%f<3>;
	.reg .b64 	%rd<35>;

	mov.u64 	%SPL, __local_depot1;
	ld.param.u64 	%rd15, [_Z16createMaskKernelPimm_param_0];
	ld.param.u64 	%rd16, [_Z16createMaskKernelPimm_param_1];
	ld.param.u64 	%rd17, [_Z16createMaskKernelPimm_param_2];
	mov.u32 	%r547, %ctaid.x;
	mov.u32 	%r1, %ntid.x;
	mov.u32 	%r548, %tid.x;
	mad.lo.s32 	%r549, %r547, %r1, %r548;
	cvt.u64.u32 	%rd33, %r549;
	mul.lo.s64 	%rd2, %rd17, %rd16;
	setp.le.u64 	%p1, %rd2, %rd33;
	@%p1 bra 	$L__BB1_118;
	add.u64 	%rd3, %SPL, 0;
	mov.u32 	%r550, %nctaid.x;
	mul.lo.s32 	%r551, %r1, %r550;
	cvt.u64.u32 	%rd4, %r551;
	cvta.to.global.u64 	%rd5, %rd15;
$L__BB1_2:
	mov.b32 	%r946, 1969363375;
	st.local.u32 	[%rd3+4], %r946;
	mov.b32 	%r944, -123459836;
	mov.b32 	%r945, 2073827711;
	st.local.v2.u32 	[%rd3+8], {%r945, %r944};
	mov.b32 	%r942, 1851689907;
	mov.b32 	%r943, -589760388;
	st.local.v2.u32 	[%rd3+16], {%r943, %r942};
	setp.eq.s64 	%p2, %rd33, 0;
	@%p2 bra 	$L__BB1_117;
	mov.b32 	%r929, 0;
	mov.b32 	%r946, 1969363375;
	mov.b32 	%r945, 2073827711;
	mov.b32 	%r944, -123459836;
	mov.b32 	%r943, -589760388;
	mov.b32 	%r942, 1851689907;
	mov.u64 	%rd34, %rd33;
$L__BB1_4:
	mov.u64 	%rd7, %rd34;
	and.b64  	%rd8, %rd7, 3;
	setp.eq.s64 	%p3, %rd8, 0;
	@%p3 bra 	$L__BB1_116;
	mul.wide.u32 	%rd19, %r929, 3200;
	mov.u64 	%rd20, precalc_xorwow_matrix;
	add.s64 	%rd9, %rd20, %rd19;
	mov.b32 	%r942, 0;
	mov.u32 	%r943, %r942;
	mov.u32 	%r944, %r942;
	mov.u32 	%r945, %r942;
	mov.u32 	%r946, %r942;
	mov.u32 	%r935, %r942;
$L__BB1_6:
	mul.wide.u32 	%rd21, %r935, 4;
	add.s64 	%rd22, %rd3, %rd21;
	ld.local.u32 	%r14, [%rd22+4];
	shl.b32 	%r15, %r935, 5;
	mov.b32 	%r941, 0;
$L__BB1_7:
	.pragma "nounroll";
	shr.u32 	%r565, %r14, %r941;
	and.b32  	%r566, %r565, 1;
	setp.eq.b32 	%p4, %r566, 1;
	not.pred 	%p5, %p4;
	add.s32 	%r567, %r15, %r941;
	mul.lo.s32 	%r568, %r567, 5;
	mul.wide.u32 	%rd23, %r568, 4;
	add.s64 	%rd10, %rd9, %rd23;
	@%p5 bra 	$L__BB1_9;
	ld.global.u32 	%r569, [%rd10];
	xor.b32  	%r946, %r946, %r569;
	ld.global.u32 	%r570, [%rd10+4];
	xor.b32  	%r945, %r945, %r570;
	ld.global.u32 	%r571, [%rd10+8];
	xor.b32  	%r944, %r944, %r571;
	ld.global.u32 	%r572, [%rd10+12];
	xor.b32  	%r943, %r943, %r572;
	ld.global.u32 	%r573, [%rd10+16];
	xor.b32  	%r942, %r942, %r573;
$L__BB1_9:
	and.b32  	%r575, %r565, 2;
	setp.eq.s32 	%p6, %r575, 0;
	@%p6 bra 	$L__BB1_11;
	ld.global.u32 	%r576, [%rd10+20];
	xor.b32  	%r946, %r946, %r576;
	ld.global.u32 	%r577, [%rd10+24];
	xor.b32  	%r945, %r945, %r577;
	ld.global.u32 	%r578, [%rd10+28];
	xor.b32  	%r944, %r944, %r578;
	ld.global.u32 	%r579, [%rd10+32];
	xor.b32  	%r943, %r943, %r579;
	ld.global.u32 	%r580, [%rd10+36];
	xor.b32  	%r942, %r942, %r580;
$L__BB1_11:
	and.b32  	%r582, %r565, 4;
	setp.eq.s32 	%p7, %r582, 0;
	@%p7 bra 	$L__BB1_13;
	ld.global.u32 	%r583, [%rd10+40];
	xor.b32  	%r946, %r946, %r583;
	ld.global.u32 	%r584, [%rd10+44];
	xor.b32  	%r945, %r945, %r584;
	ld.global.u32 	%r585, [%rd10+48];
	xor.b32  	%r944, %r944, %r585;
	ld.global.u32 	%r586, [%rd10+52];
	xor.b32  	%r943, %r943, %r586;
	ld.global.u32 	%r587, [%rd10+56];
	xor.b32  	%r942, %r942, %r587;
$L__BB1_13:
	and.b32  	%r589, %r565, 8;
	setp.eq.s32 	%p8, %r589, 0;
	@%p8 bra 	$L__BB1_15;
	ld.global.u32 	%r590, [%rd10+60];
	xor.b32  	%r946, %r946, %r590;
	ld.global.u32 	%r591, [%rd10+64];
	xor.b32  	%r945, %r945, %r591;
	ld.global.u32 	%r592, [%rd10+68];
	xor.b32  	%r944, %r944, %r592;
	ld.global.u32 	%r593, [%rd10+72];
	xor.b32  	%r943, %r943, %r593;
	ld.global.u32 	%r594, [%rd10+76];
	xor.b32  	%r942, %r942, %r594;
$L__BB1_15:
	and.b32  	%r596, %r565, 16;
	setp.eq.s32 	%p9, %r596, 0;
	@%p9 bra 	$L__BB1_17;
	ld.global.u32 	%r597, [%rd10+80];
	xor.b32  	%r946, %r946, %r597;
	ld.global.u32 	%r598, [%rd10+84];
	xor.b32  	%r945, %r945, %r598;
	ld.global.u32 	%r599, [%rd10+88];
	xor.b32  	%r944, %r944, %r599;
	ld.global.u32 	%r600, [%rd10+92];
	xor.b32  	%r943, %r943, %r600;
	ld.global.u32 	%r601, [%rd10+96];
	xor.b32  	%r942, %r942, %r601;
$L__BB1_17:
	and.b32  	%r603, %r565, 32;
	setp.eq.s32 	%p10, %r603, 0;
	@%p10 bra 	$L__BB1_19;
	ld.global.u32 	%r604, [%rd10+100];
	xor.b32  	%r946, %r946, %r604;
	ld.global.u32 	%r605, [%rd10+104];
	xor.b32  	%r945, %r945, %r605;
	ld.global.u32 	%r606, [%rd10+108];
	xor.b32  	%r944, %r944, %r606;
	ld.global.u32 	%r607, [%rd10+112];
	xor.b32  	%r943, %r943, %r607;
	ld.global.u32 	%r608, [%rd10+116];
	xor.b32  	%r942, %r942, %r608;
$L__BB1_19:
	and.b32  	%r610, %r565, 64;
	setp.eq.s32 	%p11, %r610, 0;
	@%p11 bra 	$L__BB1_21;
	ld.global.u32 	%r611, [%rd10+120];
	xor.b32  	%r946, %r946, %r611;
	ld.global.u32 	%r612, [%rd10+124];
	xor.b32  	%r945, %r945, %r612;
	ld.global.u32 	%r613, [%rd10+128];
	xor.b32  	%r944, %r944, %r613;
	ld.global.u32 	%r614, [%rd10+132];
	xor.b32  	%r943, %r943, %r614;
	ld.global.u32 	%r615, [%rd10+136];
	xor.b32  	%r942, %r942, %r615;
$L__BB1_21:
	and.b32  	%r617, %r565, 128;
	setp.eq.s32 	%p12, %r617, 0;
	@%p12 bra 	$L__BB1_23;
	ld.global.u32 	%r618, [%rd10+140];
	xor.b32  	%r946, %r946, %r618;
	ld.global.u32 	%r619, [%rd10+144];
	xor.b32  	%r945, %r945, %r619;
	ld.global.u32 	%r620, [%rd10+148];
	xor.b32  	%r944, %r944, %r620;
	ld.global.u32 	%r621, [%rd10+152];
	xor.b32  	%r943, %r943, %r621;
	ld.global.u32 	%r622, [%rd10+156];
	xor.b32  	%r942, %r942, %r622;
$L__BB1_23:
	and.b32  	%r624, %r565, 256;
	setp.eq.s32 	%p13, %r624, 0;
	@%p13 bra 	$L__BB1_25;
	ld.global.u32 	%r625, [%rd10+160];
	xor.b32  	%r946, %r946, %r625;
	ld.global.u32 	%r626, [%rd10+164];
	xor.b32  	%r945, %r945, %r626;
	ld.global.u32 	%r627, [%rd10+168];
	xor.b32  	%r944, %r944, %r627;
	ld.global.u32 	%r628, [%rd10+172];
	xor.b32  	%r943, %r943, %r628;
	ld.global.u32 	%r629, [%rd10+176];
	xor.b32  	%r942, %r942, %r629;
$L__BB1_25:
	and.b32  	%r631, %r565, 512;
	setp.eq.s32 	%p14, %r631, 0;
	@%p14 bra 	$L__BB1_27;
	ld.global.u32 	%r632, [%rd10+180];
	xor.b32  	%r946, %r946, %r632;
	ld.global.u32 	%r633, [%rd10+184];
	xor.b32  	%r945, %r945, %r633;
	ld.global.u32 	%r634, [%rd10+188];
	xor.b32  	%r944, %r944, %r634;
	ld.global.u32 	%r635, [%rd10+192];
	xor.b32  	%r943, %r943, %r635;
	ld.global.u32 	%r636, [%rd10+196];
	xor.b32  	%r942, %r942, %r636;
$L__BB1_27:
	and.b32  	%r638, %r565, 1024;
	setp.eq.s32 	%p15, %r638, 0;
	@%p15 bra 	$L__BB1_29;
	ld.global.u32 	%r639, [%rd10+200];
	xor.b32  	%r946, %r946, %r639;
	ld.global.u32 	%r640, [%rd10+204];
	xor.b32  	%r945, %r945, %r640;
	ld.global.u32 	%r641, [%rd10+208];
	xor.b32  	%r944, %r944, %r641;
	ld.global.u32 	%r642, [%rd10+212];
	xor.b32  	%r943, %r943, %r642;
	ld.global.u32 	%r643, [%rd10+216];
	xor.b32  	%r942, %r942, %r643;
$L__BB1_29:
	and.b32  	%r645, %r565, 2048;
	setp.eq.s32 	%p16, %r645, 0;
	@%p16 bra 	$L__BB1_31;
	ld.global.u32 	%r646, [%rd10+220];
	xor.b32  	%r946, %r946, %r646;
	ld.global.u32 	%r647, [%rd10+224];
	xor.b32  	%r945, %r945, %r647;
	ld.global.u32 	%r648, [%rd10+228];
	xor.b32  	%r944, %r944, %r648;
	ld.global.u32 	%r649, [%rd10+232];
	xor.b32  	%r943, %r943, %r649;
	ld.global.u32 	%r650, [%rd10+236];
	xor.b32  	%r942, %r942, %r650;
$L__BB1_31:
	and.b32  	%r652, %r565, 4096;
	setp.eq.s32 	%p17, %r652, 0;
	@%p17 bra 	$L__BB1_33;
	ld.global.u32 	%r653, [%rd10+240];
	xor.b32  	%r946, %r946, %r653;
	ld.global.u32 	%r654, [%rd10+244];
	xor.b32  	%r945, %r945, %r654;
	ld.global.u32 	%r655, [%rd10+248];
	xor.b32  	%r944, %r944, %r655;
	ld.global.u32 	%r656, [%rd10+252];
	xor.b32  	%r943, %r943, %r656;
	ld.global.u32 	%r657, [%rd10+256];
	xor.b32  	%r942, %r942, %r657;
$L__BB1_33:
	and.b32  	%r659, %r565, 8192;
	setp.eq.s32 	%p18, %r659, 0;
	@%p18 bra 	$L__BB1_35;
	ld.global.u32 	%r660, [%rd10+260];
	xor.b32  	%r946, %r946, %r660;
	ld.global.u32 	%r661, [%rd10+264];
	xor.b32  	%r945, %r945, %r661;
	ld.global.u32 	%r662, [%rd10+268];
	xor.b32  	%r944, %r944, %r662;
	ld.global.u32 	%r663, [%rd10+272];
	xor.b32  	%r943, %r943, %r663;
	ld.global.u32 	%r664, [%rd10+276];
	xor.b32  	%r942, %r942, %r664;
$L__BB1_35:
	and.b32  	%r666, %r565, 16384;
	setp.eq.s32 	%p19, %r666, 0;
	@%p19 bra 	$L__BB1_37;
	ld.global.u32 	%r667, [%rd10+280];
	xor.b32  	%r946, %r946, %r667;
	ld.global.u32 	%r668, [%rd10+284];
	xor.b32  	%r945, %r945, %r668;
	ld.global.u32 	%r669, [%rd10+288];
	xor.b32  	%r944, %r944, %r669;
	ld.global.u32 	%r670, [%rd10+292];
	xor.b32  	%r943, %r943, %r670;
	ld.global.u32 	%r671, [%rd10+296];
	xor.b32  	%r942, %r942, %r671;
$L__BB1_37:
	and.b32  	%r673, %r565, 32768;
	setp.eq.s32 	%p20, %r673, 0;
	@%p20 bra 	$L__BB1_39;
	ld.global.u32 	%r674, [%rd10+300];
	xor.b32  	%r946, %r946, %r674;
	ld.global.u32 	%r675, [%rd10+304];
	xor.b32  	%r945, %r945, %r675;
	ld.global.u32 	%r676, [%rd10+308];
	xor.b32  	%r944, %r944, %r676;
	ld.global.u32 	%r677, [%rd10+312];
	xor.b32  	%r943, %r943, %r677;
	ld.global.u32 	%r678, [%rd10+316];
	xor.b32  	%r942, %r942, %r678;
$L__BB1_39:
	add.s32 	%r941, %r941, 16;
	setp.ne.s32 	%p21, %r941, 32;
	@%p21 bra 	$L__BB1_7;
	mad.lo.s32 	%r679, %r935, -31, %r15;
	add.s32 	%r935, %r679, 1;
	setp.ne.s32 	%p22, %r935, 5;
	@%p22 bra 	$L__BB1_6;
	st.local.u32 	[%rd3+4], %r946;
	st.local.v2.u32 	[%rd3+8], {%r945, %r944};
	st.local.v2.u32 	[%rd3+16], {%r943, %r942};
	setp.eq.s64 	%p23, %rd8, 1;
	@%p23 bra 	$L__BB1_116;
	mov.b32 	%r942, 0;
	mov.u32 	%r943, %r942;
	mov.u32 	%r944, %r942;
	mov.u32 	%r945, %r942;
	mov.u32 	%r946, %r942;
	mov.u32 	%r1027, %r942;
$L__BB1_43:
	mul.wide.u32 	%rd24, %r1027, 4;
	add.s64 	%rd25, %rd3, %rd24;
	ld.local.u32 	%r190, [%rd25+4];
	shl.b32 	%r191, %r1027, 5;
	mov.b32 	%r1033, 0;
$L__BB1_44:
	.pragma "nounroll";
	shr.u32 	%r682, %r190, %r1033;
	and.b32  	%r683, %r682, 1;
	setp.eq.b32 	%p24, %r683, 1;
	not.pred 	%p25, %p24;
	add.s32 	%r684, %r191, %r1033;
	mul.lo.s32 	%r685, %r684, 5;
	mul.wide.u32 	%rd26, %r685, 4;
	add.s64 	%rd11, %rd9, %rd26;
	@%p25 bra 	$L__BB1_46;
	ld.global.u32 	%r686, [%rd11];
	xor.b32  	%r946, %r946, %r686;
	ld.global.u32 	%r687, [%rd11+4];
	xor.b32  	%r945, %r945, %r687;
	ld.global.u32 	%r688, [%rd11+8];
	xor.b32  	%r944, %r944, %r688;
	ld.global.u32 	%r689, [%rd11+12];
	xor.b32  	%r943, %r943, %r689;
	ld.global.u32 	%r690, [%rd11+16];
	xor.b32  	%r942, %r942, %r690;
$L__BB1_46:
	and.b32  	%r692, %r682, 2;
	setp.eq.s32 	%p26, %r692, 0;
	@%p26 bra 	$L__BB1_48;
	ld.global.u32 	%r693, [%rd11+20];
	xor.b32  	%r946, %r946, %r693;
	ld.global.u32 	%r694, [%rd11+24];
	xor.b32  	%r945, %r945, %r694;
	ld.global.u32 	%r695, [%rd11+28];
	xor.b32  	%r944, %r944, %r695;
	ld.global.u32 	%r696, [%rd11+32];
	xor.b32  	%r943, %r943, %r696;
	ld.global.u32 	%r697, [%rd11+36];
	xor.b32  	%r942, %r942, %r697;
$L__BB1_48:
	and.b32  	%r699, %r682, 4;
	setp.eq.s32 	%p27, %r699, 0;
	@%p27 bra 	$L__BB1_50;
	ld.global.u32 	%r700, [%rd11+40];
	xor.b32  	%r946, %r946, %r700;
	ld.global.u32 	%r701, [%rd11+44];
	xor.b32  	%r945, %r945, %r701;
	ld.global.u32 	%r702, [%rd11+48];
	xor.b32  	%r944, %r944, %r702;
	ld.global.u32 	%r703, [%rd11+52];
	xor.b32  	%r943, %r943, %r703;
	ld.global.u32 	%r704, [%rd11+56];
	xor.b32  	%r942, %r942, %r704;
$L__BB1_50:
	and.b32  	%r706, %r682, 8;
	setp.eq.s32 	%p28, %r706, 0;
	@%p28 bra 	$L__BB1_52;
	ld.global.u32 	%r707, [%rd11+60];
	xor.b32  	%r946, %r946, %r707;
	ld.global.u32 	%r708, [%rd11+64];
	xor.b32  	%r945, %r945, %r708;
	ld.global.u32 	%r709, [%rd11+68];
	xor.b32  	%r944, %r944, %r709;
	ld.global.u32 	%r710, [%rd11+72];
	xor.b32  	%r943, %r943, %r710;
	ld.global.u32 	%r711, [%rd11+76];
	xor.b32  	%r942, %r942, %r711;
$L__BB1_52:
	and.b32  	%r713, %r682, 16;
	setp.eq.s32 	%p29, %r713, 0;
	@%p29 bra 	$L__BB1_54;
	ld.global.u32 	%r714, [%rd11+80];
	xor.b32  	%r946, %r946, %r714;
	ld.global.u32 	%r715, [%rd11+84];
	xor.b32  	%r945, %r945, %r715;
	ld.global.u32 	%r716, [%rd11+88];
	xor.b32  	%r944, %r944, %r716;
	ld.global.u32 	%r717, [%rd11+92];
	xor.b32  	%r943, %r943, %r717;
	ld.global.u32 	%r718, [%rd11+96];
	xor.b32  	%r942, %r942, %r718;
$L__BB1_54:
	and.b32  	%r720, %r682, 32;
	setp.eq.s32 	%p30, %r720, 0;
	@%p30 bra 	$L__BB1_56;
	ld.global.u32 	%r721, [%rd11+100];
	xor.b32  	%r946, %r946, %r721;
	ld.global.u32 	%r722, [%rd11+104];
	xor.b32  	%r945, %r945, %r722;
	ld.global.u32 	%r723, [%rd11+108];
	xor.b32  	%r944, %r944, %r723;
	ld.global.u32 	%r724, [%rd11+112];
	xor.b32  	%r943, %r943, %r724;
	ld.global.u32 	%r725, [%rd11+116];
	xor.b32  	%r942, %r942, %r725;
$L__BB1_56:
	and.b32  	%r727, %r682, 64;
	setp.eq.s32 	%p31, %r727, 0;
	@%p31 bra 	$L__BB1_58;
	ld.global.u32 	%r728, [%rd11+120];
	xor.b32  	%r946, %r946, %r728;
	ld.global.u32 	%r729, [%rd11+124];
	xor.b32  	%r945, %r945, %r729;
	ld.global.u32 	%r730, [%rd11+128];
	xor.b32  	%r944, %r944, %r730;
	ld.global.u32 	%r731, [%rd11+132];
	xor.b32  	%r943, %r943, %r731;
	ld.global.u32 	%r732, [%rd11+136];
	xor.b32  	%r942, %r942, %r732;
$L__BB1_58:
	and.b32  	%r734, %r682, 128;
	setp.eq.s32 	%p32, %r734, 0;
	@%p32 bra 	$L__BB1_60;
	ld.global.u32 	%r735, [%rd11+140];
	xor.b32  	%r946, %r946, %r735;
	ld.global.u32 	%r736, [%rd11+144];
	xor.b32  	%r945, %r945, %r736;
	ld.global.u32 	%r737, [%rd11+148];
	xor.b32  	%r944, %r944, %r737;
	ld.global.u32 	%r738, [%rd11+152];
	xor.b32  	%r943, %r943, %r738;
	ld.global.u32 	%r739, [%rd11+156];
	xor.b32  	%r942, %r942, %r739;
$L__BB1_60:
	and.b32  	%r741, %r682, 256;
	setp.eq.s32 	%p33, %r741, 0;
	@%p33 bra 	$L__BB1_62;
	ld.global.u32 	%r742, [%rd11+160];
	xor.b32  	%r946, %r946, %r742;
	ld.global.u32 	%r743, [%rd11+164];
	xor.b32  	%r945, %r945, %r743;
	ld.global.u32 	%r744, [%rd11+168];
	xor.b32  	%r944, %r944, %r744;
	ld.global.u32 	%r745, [%rd11+172];
	xor.b32  	%r943, %r943, %r745;
	ld.global.u32 	%r746, [%rd11+176];
	xor.b32  	%r942, %r942, %r746;
$L__BB1_62:
	and.b32  	%r748, %r682, 512;
	setp.eq.s32 	%p34, %r748, 0;
	@%p34 bra 	$L__BB1_64;
	ld.global.u32 	%r749, [%rd11+180];
	xor.b32  	%r946, %r946, %r749;
	ld.global.u32 	%r750, [%rd11+184];
	xor.b32  	%r945, %r945, %r750;
	ld.global.u32 	%r751, [%rd11+188];
	xor.b32  	%r944, %r944, %r751;
	ld.global.u32 	%r752, [%rd11+192];
	xor.b32  	%r943, %r943, %r752;
	ld.global.u32 	%r753, [%rd11+196];
	xor.b32  	%r942, %r942, %r753;
$L__BB1_64:
	and.b32  	%r755, %r682, 1024;
	setp.eq.s32 	%p35, %r755, 0;
	@%p35 bra 	$L__BB1_66;
	ld.global.u32 	%r756, [%rd11+200];
	xor.b32  	%r946, %r946, %r756;
	ld.global.u32 	%r757, [%rd11+204];
	xor.b32  	%r945, %r945, %r757;
	ld.global.u32 	%r758, [%rd11+208];
	xor.b32  	%r944, %r944, %r758;
	ld.global.u32 	%r759, [%rd11+212];
	xor.b32  	%r943, %r943, %r759;
	ld.global.u32 	%r760, [%rd11+216];
	xor.b32  	%r942, %r942, %r760;
$L__BB1_66:
	and.b32  	%r762, %r682, 2048;
	setp.eq.s32 	%p36, %r762, 0;
	@%p36 bra 	$L__BB1_68;
	ld.global.u32 	%r763, [%rd11+220];
	xor.b32  	%r946, %r946, %r763;
	ld.global.u32 	%r764, [%rd11+224];
	xor.b32  	%r945, %r945, %r764;
	ld.global.u32 	%r765, [%rd11+228];
	xor.b32  	%r944, %r944, %r765;
	ld.global.u32 	%r766, [%rd11+232];
	xor.b32  	%r943, %r943, %r766;
	ld.global.u32 	%r767, [%rd11+236];
	xor.b32  	%r942, %r942, %r767;
$L__BB1_68:
	and.b32  	%r769, %r682, 4096;
	setp.eq.s32 	%p37, %r769, 0;
	@%p37 bra 	$L__BB1_70;
	ld.global.u32 	%r770, [%rd11+240];
	xor.b32  	%r946, %r946, %r770;
	ld.global.u32 	%r771, [%rd11+244];
	xor.b32  	%r945, %r945, %r771;
	ld.global.u32 	%r772, [%rd11+248];
	xor.b32  	%r944, %r944, %r772;
	ld.global.u32 	%r773, [%rd11+252];
	xor.b32  	%r943, %r943, %r773;
	ld.global.u32 	%r774, [%rd11+256];
	xor.b32  	%r942, %r942, %r774;
$L__BB1_70:
	and.b32  	%r776, %r682, 8192;
	setp.eq.s32 	%p38, %r776, 0;
	@%p38 bra 	$L__BB1_72;
	ld.global.u32 	%r777, [%rd11+260];
	xor.b32  	%r946, %r946, %r777;
	ld.global.u32 	%r778, [%rd11+264];
	xor.b32  	%r945, %r945, %r778;
	ld.global.u32 	%r779, [%rd11+268];
	xor.b32  	%r944, %r944, %r779;
	ld.global.u32 	%r780, [%rd11+272];
	xor.b32  	%r943, %r943, %r780;
	ld.global.u32 	%r781, [%rd11+276];
	xor.b32  	%r942, %r942, %r781;
$L__BB1_72:
	and.b32  	%r783, %r682, 16384;
	setp.eq.s32 	%p39, %r783, 0;
	@%p39 bra 	$L__BB1_74;
	ld.global.u32 	%r784, [%rd11+280];
	xor.b32  	%r946, %r946, %r784;
	ld.global.u32 	%r785, [%rd11+284];
	xor.b32  	%r945, %r945, %r785;
	ld.global.u32 	%r786, [%rd11+288];
	xor.b32  	%r944, %r944, %r786;
	ld.global.u32 	%r787, [%rd11+292];
	xor.b32  	%r943, %r943, %r787;
	ld.global.u32 	%r788, [%rd11+296];
	xor.b32  	%r942, %r942, %r788;
$L__BB1_74:
	and.b32  	%r790, %r682, 32768;
	setp.eq.s32 	%p40, %r790, 0;
	@%p40 bra 	$L__BB1_76;
	ld.global.u32 	%r791, [%rd11+300];
	xor.b32  	%r946, %r946, %r791;
	ld.global.u32 	%r792, [%rd11+304];
	xor.b32  	%r945, %r945, %r792;
	ld.global.u32 	%r793, [%rd11+308];
	xor.b32  	%r944, %r944, %r793;
	ld.global.u32 	%r794, [%rd11+312];
	xor.b32  	%r943, %r943, %r794;
	ld.global.u32 	%r795, [%rd11+316];
	xor.b32  	%r942, %r942, %r795;
$L__BB1_76:
	add.s32 	%r1033, %r1033, 16;
	setp.ne.s32 	%p41, %r1033, 32;
	@%p41 bra 	$L__BB1_44;
	mad.lo.s32 	%r796, %r1027, -31, %r191;
	add.s32 	%r1027, %r796, 1;
	setp.ne.s32 	%p42, %r1027, 5;
	@%p42 bra 	$L__BB1_43;
	st.local.u32 	[%rd3+4], %r946;
	st.local.v2.u32 	[%rd3+8], {%r945, %r944};
	st.local.v2.u32 	[%rd3+16], {%r943, %r942};
	setp.ne.s64 	%p43, %rd8, 3;
	@%p43 bra 	$L__BB1_116;
	mov.b32 	%r942, 0;
	mov.u32 	%r943, %r942;
	mov.u32 	%r944, %r942;
	mov.u32 	%r945, %r942;
	mov.u32 	%r946, %r942;
	mov.u32 	%r1119, %r942;
$L__BB1_80:
	mul.wide.u32 	%rd27, %r1119, 4;
	add.s64 	%rd28, %rd3, %rd27;
	ld.local.u32 	%r366, [%rd28+4];
	shl.b32 	%r367, %r1119, 5;
	mov.b32 	%r1125, 0;
$L__BB1_81:
	.pragma "nounroll";
	shr.u32 	%r799, %r366, %r1125;
	and.b32  	%r800, %r799, 1;
	setp.eq.b32 	%p44, %r800, 1;
	not.pred 	%p45, %p44;
	add.s32 	%r801, %r367, %r1125;
	mul.lo.s32 	%r802, %r801, 5;
	mul.wide.u32 	%rd29, %r802, 4;
	add.s64 	%rd12, %rd9, %rd29;
	@%p45 bra 	$L__BB1_83;
	ld.global.u32 	%r803, [%rd12];
	xor.b32  	%r946, %r946, %r803;
	ld.global.u32 	%r804, [%rd12+4];
	xor.b32  	%r945, %r945, %r804;
	ld.global.u32 	%r805, [%rd12+8];
	xor.b32  	%r944, %r944, %r805;
	ld.global.u32 	%r806, [%rd12+12];
	xor.b32  	%r943, %r943, %r806;
	ld.global.u32 	%r807, [%rd12+16];
	xor.b32  	%r942, %r942, %r807;
$L__BB1_83:
	and.b32  	%r809, %r799, 2;
	setp.eq.s32 	%p46, %r809, 0;
	@%p46 bra 	$L__BB1_85;
	ld.global.u32 	%r810, [%rd12+20];
	xor.b32  	%r946, %r946, %r810;
	ld.global.u32 	%r811, [%rd12+24];
	xor.b32  	%r945, %r945, %r811;
	ld.global.u32 	%r812, [%rd12+28];
	xor.b32  	%r944, %r944, %r812;
	ld.global.u32 	%r813, [%rd12+32];
	xor.b32  	%r943, %r943, %r813;
	ld.global.u32 	%r814, [%rd12+36];
	xor.b32  	%r942, %r942, %r814;
$L__BB1_85:
	and.b32  	%r816, %r799, 4;
	setp.eq.s32 	%p47, %r816, 0;
	@%p47 bra 	$L__BB1_87;
	ld.global.u32 	%r817, [%rd12+40];
	xor.b32  	%r946, %r946, %r817;
	ld.global.u32 	%r818, [%rd12+44];
	xor.b32  	%r945, %r945, %r818;
	ld.global.u32 	%r819, [%rd12+48];
	xor.b32  	%r944, %r944, %r819;
	ld.global.u32 	%r820, [%rd12+52];
	xor.b32  	%r943, %r943, %r820;
	ld.global.u32 	%r821, [%rd12+56];
	xor.b32  	%r942, %r942, %r821;
$L__BB1_87:
	and.b32  	%r823, %r799, 8;
	setp.eq.s32 	%p48, %r823, 0;
	@%p48 bra 	$L__BB1_89;
	ld.global.u32 	%r824, [%rd12+60];
	xor.b32  	%r946, %r946, %r824;
	ld.global.u32 	%r825, [%rd12+64];
	xor.b32  	%r945, %r945, %r825;
	ld.global.u32 	%r826, [%rd12+68];
	xor.b32  	%r944, %r944, %r826;
	ld.global.u32 	%r827, [%rd12+72];
	xor.b32  	%r943, %r943, %r827;
	ld.global.u32 	%r828, [%rd12+76];
	xor.b32  	%r942, %r942, %r828;
$L__BB1_89:
	and.b32  	%r830, %r799, 16;
	setp.eq.s32 	%p49, %r830, 0;
	@%p49 bra 	$L__BB1_91;
	ld.global.u32 	%r831, [%rd12+80];
	xor.b32  	%r946, %r946, %r831;
	ld.global.u32 	%r832, [%rd12+84];
	xor.b32  	%r945, %r945, %r832;
	ld.global.u32 	%r833, [%rd12+88];
	xor.b32  	%r944, %r944, %r833;
	ld.global.u32 	%r834, [%rd12+92];
	xor.b32  	%r943, %r943, %r834;
	ld.global.u32 	%r835, [%rd12+96];
	xor.b32  	%r942, %r942, %r835;
$L__BB1_91:
	and.b32  	%r837, %r799, 32;
	setp.eq.s32 	%p50, %r837, 0;
	@%p50 bra 	$L__BB1_93;
	ld.global.u32 	%r838, [%rd12+100];
	xor.b32  	%r946, %r946, %r838;
	ld.global.u32 	%r839, [%rd12+104];
	xor.b32  	%r945, %r945, %r839;
	ld.global.u32 	%r840, [%rd12+108];
	xor.b32  	%r944, %r944, %r840;
	ld.global.u32 	%r841, [%rd12+112];
	xor.b32  	%r943, %r943, %r841;
	ld.global.u32 	%r842, [%rd12+116];
	xor.b32  	%r942, %r942, %r842;
$L__BB1_93:
	and.b32  	%r844, %r799, 64;
	setp.eq.s32 	%p51, %r844, 0;
	@%p51 bra 	$L__BB1_95;
	ld.global.u32 	%r845, [%rd12+120];
	xor.b32  	%r946, %r946, %r845;
	ld.global.u32 	%r846, [%rd12+124];
	xor.b32  	%r945, %r945, %r846;
	ld.global.u32 	%r847, [%rd12+128];
	xor.b32  	%r944, %r944, %r847;
	ld.global.u32 	%r848, [%rd12+132];
	xor.b32  	%r943, %r943, %r848;
	ld.global.u32 	%r849, [%rd12+136];
	xor.b32  	%r942, %r942, %r849;
$L__BB1_95:
	and.b32  	%r851, %r799, 128;
	setp.eq.s32 	%p52, %r851, 0;
	@%p52 bra 	$L__BB1_97;
	ld.global.u32 	%r852, [%rd12+140];
	xor.b32  	%r946, %r946, %r852;
	ld.global.u32 	%r853, [%rd12+144];
	xor.b32  	%r945, %r945, %r853;
	ld.global.u32 	%r854, [%rd12+148];
	xor.b32  	%r944, %r944, %r854;
	ld.global.u32 	%r855, [%rd12+152];
	xor.b32  	%r943, %r943, %r855;
	ld.global.u32 	%r856, [%rd12+156];
	xor.b32  	%r942, %r942, %r856;
$L__BB1_97:
	and.b32  	%r858, %r799, 256;
	setp.eq.s32 	%p53, %r858, 0;
	@%p53 bra 	$L__BB1_99;
	ld.global.u32 	%r859, [%rd12+160];
	xor.b32  	%r946, %r946, %r859;
	ld.global.u32 	%r860, [%rd12+164];
	xor.b32  	%r945, %r945, %r860;
	ld.global.u32 	%r861, [%rd12+168];
	xor.b32  	%r944, %r944, %r861;
	ld.global.u32 	%r862, [%rd12+172];
	xor.b32  	%r943, %r943, %r862;
	ld.global.u32 	%r863, [%rd12+176];
	xor.b32  	%r942, %r942, %r863;
$L__BB1_99:
	and.b32  	%r865, %r799, 512;
	setp.eq.s32 	%p54, %r865, 0;
	@%p54 bra 	$L__BB1_101;
	ld.global.u32 	%r866, [%rd12+180];
	xor.b32  	%r946, %r946, %r866;
	ld.global.u32 	%r867, [%rd12+184];
	xor.b32  	%r945, %r945, %r867;
	ld.global.u32 	%r868, [%rd12+188];
	xor.b32  	%r944, %r944, %r868;
	ld.global.u32 	%r869, [%rd12+192];
	xor.b32  	%r943, %r943, %r869;
	ld.global.u32 	%r870, [%rd12+196];
	xor.b32  	%r942, %r942, %r870;
$L__BB1_101:
	and.b32  	%r872, %r799, 1024;
	setp.eq.s32 	%p55, %r872, 0;
	@%p55 bra 	$L__BB1_103;
	ld.global.u32 	%r873, [%rd12+200];
	xor.b32  	%r946, %r946, %r873;
	ld.global.u32 	%r874, [%rd12+204];
	xor.b32  	%r945, %r945, %r874;
	ld.global.u32 	%r875, [%rd12+208];
	xor.b32  	%r944, %r944, %r875;
	ld.global.u32 	%r876, [%rd12+212];
	xor.b32  	%r943, %r943, %r876;
	ld.global.u32 	%r877, [%rd12+216];
	xor.b32  	%r942, %r942, %r877;
$L__BB1_103:
	and.b32  	%r879, %r799, 2048;
	setp.eq.s32 	%p56, %r879, 0;
	@%p56 bra 	$L__BB1_105;
	ld.global.u32 	%r880, [%rd12+220];
	xor.b32  	%r946, %r946, %r880;
	ld.global.u32 	%r881, [%rd12+224];
	xor.b32  	%r945, %r945, %r881;
	ld.global.u32 	%r882, [%rd12+228];
	xor.b32  	%r944, %r944, %r882;
	ld.global.u32 	%r883, [%rd12+232];
	xor.b32  	%r943, %r943, %r883;
	ld.global.u32 	%r884, [%rd12+236];
	xor.b32  	%r942, %r942, %r884;
$L__BB1_105:
	and.b32  	%r886, %r799, 4096;
	setp.eq.s32 	%p57, %r886, 0;
	@%p57 bra 	$L__BB1_107;
	ld.global.u32 	%r887, [%rd12+240];
	xor.b32  	%r946, %r946, %r887;
	ld.global.u32 	%r888, [%rd12+244];
	xor.b32  	%r945, %r945, %r888;
	ld.global.u32 	%r889, [%rd12+248];
	xor.b32  	%r944, %r944, %r889;
	ld.global.u32 	%r890, [%rd12+252];
	xor.b32  	%r943, %r943, %r890;
	ld.global.u32 	%r891, [%rd12+256];
	xor.b32  	%r942, %r942, %r891;
$L__BB1_107:
	and.b32  	%r893, %r799, 8192;
	setp.eq.s32 	%p58, %r893, 0;
	@%p58 bra 	$L__BB1_109;
	ld.global.u32 	%r894, [%rd12+260];
	xor.b32  	%r946, %r946, %r894;
	ld.global.u32 	%r895, [%rd12+264];
	xor.b32  	%r945, %r945, %r895;
	ld.global.u32 	%r896, [%rd12+268];
	xor.b32  	%r944, %r944, %r896;
	ld.global.u32 	%r897, [%rd12+272];
	xor.b32  	%r943, %r943, %r897;
	ld.global.u32 	%r898, [%rd12+276];
	xor.b32  	%r942, %r942, %r898;
$L__BB1_109:
	and.b32  	%r900, %r799, 16384;
	setp.eq.s32 	%p59, %r900, 0;
	@%p59 bra 	$L__BB1_111;
	ld.global.u32 	%r901, [%rd12+280];
	xor.b32  	%r946, %r946, %r901;
	ld.global.u32 	%r902, [%rd12+284];
	xor.b32  	%r945, %r945, %r902;
	ld.global.u32 	%r903, [%rd12+288];
	xor.b32  	%r944, %r944, %r903;
	ld.global.u32 	%r904, [%rd12+292];
	xor.b32  	%r943, %r943, %r904;
	ld.global.u32 	%r905, [%rd12+296];
	xor.b32  	%r942, %r942, %r905;
$L__BB1_111:
	and.b32  	%r907, %r799, 32768;
	setp.eq.s32 	%p60, %r907, 0;
	@%p60 bra 	$L__BB1_113;
	ld.global.u32 	%r908, [%rd12+300];
	xor.b32  	%r946, %r946, %r908;
	ld.global.u32 	%r909, [%rd12+304];
	xor.b32  	%r945, %r945, %r909;
	ld.global.u32 	%r910, [%rd12+308];
	xor.b32  	%r944, %r944, %r910;
	ld.global.u32 	%r911, [%rd12+312];
	xor.b32  	%r943, %r943, %r911;
	ld.global.u32 	%r912, [%rd12+316];
	xor.b32  	%r942, %r942, %r912;
$L__BB1_113:
	add.s32 	%r1125, %r1125, 16;
	setp.ne.s32 	%p61, %r1125, 32;
	@%p61 bra 	$L__BB1_81;
	mad.lo.s32 	%r913, %r1119, -31, %r367;
	add.s32 	%r1119, %r913, 1;
	setp.ne.s32 	%p62, %r1119, 5;
	@%p62 bra 	$L__BB1_80;
	st.local.u32 	[%rd3+4], %r946;
	st.local.v2.u32 	[%rd3+8], {%r945, %r944};
	st.local.v2.u32 	[%rd3+16], {%r943, %r942};
$L__BB1_116:
	shr.u64 	%rd34, %rd7, 2;
	add.s32 	%r929, %r929, 1;
	setp.gt.u64 	%p63, %rd7, 3;
	@%p63 bra 	$L__BB1_4;
$L__BB1_117:
	mov.b32 	%r914, 0;
	st.local.v2.u32 	[%rd3+24], {%r914, %r914};
	st.local.u32 	[%rd3+32], %r914;
	mov.b64 	%rd30, 0;
	st.local.u64 	[%rd3+40], %rd30;
	shr.u32 	%r915, %r946, 2;
	xor.b32  	%r916, %r915, %r946;
	st.local.u32 	[%rd3+4], %r945;
	st.local.v2.u32 	[%rd3+8], {%r944, %r943};
	shl.b32 	%r917, %r942, 4;
	shl.b32 	%r918, %r916, 1;
	xor.b32  	%r919, %r918, %r917;
	xor.b32  	%r920, %r919, %r916;
	xor.b32  	%r921, %r920, %r942;
	st.local.v2.u32 	[%rd3+16], {%r942, %r921};
	add.s32 	%r922, %r921, 1208135799;
	cvt.rn.f32.u32 	%f1, %r922;
	fma.rn.f32 	%f2, %f1, 0f2F800000, 0f2F000000;
	setp.geu.f32 	%p64, %f2, 0f3F000000;
	selp.u32 	%r923, 1, 0, %p64;
	shl.b64 	%rd31, %rd33, 2;
	add.s64 	%rd32, %rd5, %rd31;
	st.global.u32 	[%rd32], %r923;
	add.s64 	%rd33, %rd33, %rd4;
	setp.lt.u64 	%p65, %rd33, %rd2;
	@%p65 bra 	$L__BB1_2;
$L__BB1_118:
	ret;

}


// ===== COMPILED SASS (sm_100) =====

	.target	sm_100

	.elftype	@"ET_EXEC"


//--------------------- .note.nv.tkinfo           --------------------------
	.section	.note.nv.tkinfo,"",@"SHT_NOTE"
	.sectionflags	@"SHF_NOTE_NV_TKINFO"
	.tkinfo
        /*0018*/ 	.word	0x00000002
        /*0030*/ 	.string	""
        /*0030*/ 	.string	"ptxas"
        /*0030*/ 	.string	"Cuda compilation tools, release 13.0, V13.0.88"
        /*0030*/ 	.string	"Build cuda_13.0.r13.0/compiler.36424714_0"
        /*0030*/ 	.string	"-arch sm_100 -m 64 "



//--------------------- .note.nv.cuinfo           --------------------------
	.section	.note.nv.cuinfo,"",@"SHT_NOTE"
	.sectionflags	@"SHF_NOTE_NV_CUINFO"
        /*0018*/ 	.short	0x0002
        /*001a*/ 	.short	0x0064
        /*001c*/ 	.short	0x0082
	.zero		2


//--------------------- .nv.info                  --------------------------
	.section	.nv.info,"",@"SHT_CUDA_INFO"
	.align	4


	//----- nvinfo : EIATTR_REGCOUNT
	.align		4
        /*0000*/ 	.byte	0x04, 0x2f
        /*0002*/ 	.short	(.L_10 - .L_9)
	.align		4
.L_9:
        /*0004*/ 	.word	index@(_Z14occludedKernelPdS_Pimm)
        /*0008*/ 	.word	0x0000001c


	//----- nvinfo : EIATTR_FRAME_SIZE
	.align		4
.L_10:
        /*000c*/ 	.byte	0x04, 0x11
        /*000e*/ 	.short	(.L_12 - .L_11)
	.align		4
.L_11:
        /*0010*/ 	.word	index@($__internal_2_$__cuda_sm20_sqrt_rn_f32_slowpath)
        /*0014*/ 	.word	0x00000000


	//----- nvinfo : EIATTR_FRAME_SIZE
	.align		4
.L_12:
        /*0018*/ 	.byte	0x04, 0x11
        /*001a*/ 	.short	(.L_14 - .L_13)
	.align		4
.L_13:
        /*001c*/ 	.word	index@($__internal_1_$__cuda_sm20_rem_u64)
        /*0020*/ 	.word	0x00000000


	//----- nvinfo : EIATTR_FRAME_SIZE
	.align		4
.L_14:
        /*0024*/ 	.byte	0x04, 0x11
        /*0026*/ 	.short	(.L_16 - .L_15)
	.align		4
.L_15:
        /*0028*/ 	.word	index@($__internal_0_$__cuda_sm20_div_rn_f64_full)
        /*002c*/ 	.word	0x00000000


	//----- nvinfo : EIATTR_FRAME_SIZE
	.align		4
.L_16:
        /*0030*/ 	.byte	0x04, 0x11
        /*0032*/ 	.short	(.L_18 - .L_17)
	.align		4
.L_17:
        /*0034*/ 	.word	index@(_Z14occludedKernelPdS_Pimm)
        /*0038*/ 	.word	0x00000000


	//----- nvinfo : EIATTR_REGCOUNT
	.align		4
.L_18:
        /*003c*/ 	.byte	0x04, 0x2f
        /*003e*/ 	.short	(.L_20 - .L_19)
	.align		4
.L_19:
        /*0040*/ 	.word	index@(_Z16createMaskKernelPimm)
        /*0044*/ 	.word	0x00000020


	//----- nvinfo : EIATTR_FRAME_SIZE
	.align		4
.L_20:
        /*0048*/ 	.byte	0x04, 0x11
        /*004a*/ 	.short	(.L_22 - .L_21)
	.align		4
.L_21:
        /*004c*/ 	.word	index@(_Z16createMaskKernelPimm)
        /*0050*/ 	.word	0x00000030


	//----- nvinfo : EIATTR_MIN_STACK_SIZE
	.align		4
.L_22:
        /*0054*/ 	.byte	0x04, 0x12
        /*0056*/ 	.short	(.L_24 - .L_23)
	.align		4
.L_23:
        /*0058*/ 	.word	index@(_Z16createMaskKernelPimm)
        /*005c*/ 	.word	0x00000030


	//----- nvinfo : EIATTR_MIN_STACK_SIZE
	.align		4
.L_24:
        /*0060*/ 	.byte	0x04, 0x12
        /*0062*/ 	.short	(.L_26 - .L_25)
	.align		4
.L_25:
        /*0064*/ 	.word	index@(_Z14occludedKernelPdS_Pimm)
        /*0068*/ 	.word	0x00000000
.L_26:


//--------------------- .nv.compat                --------------------------
	.section	.nv.compat,"",@"SHT_CUDA_COMPAT_INFO"
	.align	4
        /*0000*/ 	.byte	0x02, 0x09, 0x00, 0x00, 0x02, 0x02, 0x01, 0x00, 0x02, 0x05, 0x05, 0x00, 0x03, 0x07, 0x01, 0x01
        /*0010*/ 	.byte	0x02, 0x03, 0x00, 0x00, 0x02, 0x06, 0x01, 0x00, 0x04, 0x0b, 0x08, 0x00, 0x01, 0x00, 0x00, 0x00
        /*0020*/ 	.byte	0x00, 0x00, 0x00, 0x00


//--------------------- .nv.info._Z16createMaskKernelPimm --------------------------
	.section	.nv.info._Z16createMaskKernelPimm,"",@"SHT_CUDA_INFO"
	.sectionflags	@""
	.align	4


	//----- nvinfo : EIATTR_CUDA_API_VERSION
	.align		4
        /*0000*/ 	.byte	0x04, 0x37
        /*0002*/ 	.short	(.L_28 - .L_27)
.L_27:
        /*0004*/ 	.word	0x00000082


	//----- nvinfo : EIATTR_KPARAM_INFO
	.align		4
.L_28:
        /*0008*/ 	.byte	0x04, 0x17
        /*000a*/ 	.short	(.L_30 - .L_29)
.L_29:
        /*000c*/ 	.word	0x00000000
        /*0010*/ 	.short	0x0002
        /*0012*/ 	.short	0x0010
        /*0014*/ 	.byte	0x00, 0xf0, 0x21, 0x00


	//----- nvinfo : EIATTR_KPARAM_INFO
	.align		4
.L_30:
        /*0018*/ 	.byte	0x04, 0x17
        /*001a*/ 	.short	(.L_32 - .L_31)
.L_31:
        /*001c*/ 	.word	0x00000000
        /*0020*/ 	.short	0x0001
        /*0022*/ 	.short	0x0008
        /*0024*/ 	.byte	0x00, 0xf0, 0x21, 0x00


	//----- nvinfo : EIATTR_KPARAM_INFO
	.align		4
.L_32:
        /*0028*/ 	.byte	0x04, 0x17
        /*002a*/ 	.short	(.L_34 - .L_33)
.L_33:
        /*002c*/ 	.word	0x00000000
        /*0030*/ 	.short	0x0000
        /*0032*/ 	.short	0x0000
        /*0034*/ 	.byte	0x00, 0xf5, 0x21, 0x00


	//----- nvinfo : EIATTR_SPARSE_MMA_MASK
	.align		4
.L_34:
        /*0038*/ 	.byte	0x03, 0x50
        /*003a*/ 	.short	0x0000


	//----- nvinfo : EIATTR_MAXREG_COUNT
	.align		4
        /*003c*/ 	.byte	0x03, 0x1b
        /*003e*/ 	.short	0x00ff


	//----- nvinfo : EIATTR_MERCURY_ISA_VERSION
	.align		4
        /*0040*/ 	.byte	0x03, 0x5f
        /*0042*/ 	.short	0x0101


	//----- nvinfo : EIATTR_VRC_CTA_INIT_COUNT
	.align		4
        /*0044*/ 	.byte	0x02, 0x4a
	.zero		1
	.zero		1


	//----- nvinfo : EIATTR_EXIT_INSTR_OFFSETS
	.align		4
        /*0048*/ 	.byte	0x04, 0x1c
        /*004a*/ 	.short	(.L_36 - .L_35)


	//   ....[0]....
.L_35:
        /*004c*/ 	.word	0x000000f0


	//   ....[1]....
        /*0050*/ 	.word	0x00002990


	//----- nvinfo : EIATTR_CRS_STACK_SIZE
	.align		4
.L_36:
        /*0054*/ 	.byte	0x04, 0x1e
        /*0056*/ 	.short	(.L_38 - .L_37)
.L_37:
        /*0058*/ 	.word	0x00000000


	//----- nvinfo : EIATTR_CBANK_PARAM_SIZE
	.align		4
.L_38:
        /*005c*/ 	.byte	0x03, 0x19
        /*005e*/ 	.short	0x0018


	//----- nvinfo : EIATTR_PARAM_CBANK
	.align		4
        /*0060*/ 	.byte	0x04, 0x0a
        /*0062*/ 	.short	(.L_40 - .L_39)
	.align		4
.L_39:
        /*0064*/ 	.word	index@(.nv.constant0._Z16createMaskKernelPimm)
        /*0068*/ 	.short	0x0380
        /*006a*/ 	.short	0x0018


	//----- nvinfo : EIATTR_SW_WAR
	.align		4
.L_40:
        /*006c*/ 	.byte	0x04, 0x36
        /*006e*/ 	.short	(.L_42 - .L_41)
.L_41:
        /*0070*/ 	.word	0x00000008
.L_42:


//--------------------- .nv.info._Z14occludedKernelPdS_Pimm --------------------------
	.section	.nv.info._Z14occludedKernelPdS_Pimm,"",@"SHT_CUDA_INFO"
	.sectionflags	@""
	.align	4


	//----- nvinfo : EIATTR_CUDA_API_VERSION
	.align		4
        /*0000*/ 	.byte	0x04, 0x37
        /*0002*/ 	.short	(.L_44 - .L_43)
.L_43:
        /*0004*/ 	.word	0x00000082


	//----- nvinfo : EIATTR_KPARAM_INFO
	.align		4
.L_44:
        /*0008*/ 	.byte	0x04, 0x17
        /*000a*/ 	.short	(.L_46 - .L_45)
.L_45:
        /*000c*/ 	.word	0x00000000
        /*0010*/ 	.short	0x0004
        /*0012*/ 	.short	0x0020
        /*0014*/ 	.byte	0x00, 0xf0, 0x21, 0x00


	//----- nvinfo : EIATTR_KPARAM_INFO
	.align		4
.L_46:
        /*0018*/ 	.byte	0x04, 0x17
        /*001a*/ 	.short	(.L_48 - .L_47)
.L_47:
        /*001c*/ 	.word	0x00000000
        /*0020*/ 	.short	0x0003
        /*0022*/ 	.short	0x0018
        /*0024*/ 	.byte	0x00, 0xf0, 0x21, 0x00


	//----- nvinfo : EIATTR_KPARAM_INFO
	.align		4
.L_48:
        /*0028*/ 	.byte	0x04, 0x17
        /*002a*/ 	.short	(.L_50 - .L_49)
.L_49:
        /*002c*/ 	.word	0x00000000
        /*0030*/ 	.short	0x0002
        /*0032*/ 	.short	0x0010
        /*0034*/ 	.byte	0x00, 0xf5, 0x21, 0x00


	//----- nvinfo : EIATTR_KPARAM_INFO
	.align		4
.L_50:
        /*0038*/ 	.byte	0x04, 0x17
        /*003a*/ 	.short	(.L_52 - .L_51)
.L_51:
        /*003c*/ 	.word	0x00000000
        /*0040*/ 	.short	0x0001
        /*0042*/ 	.short	0x0008
        /*0044*/ 	.byte	0x00, 0xf5, 0x21, 0x00


	//----- nvinfo : EIATTR_KPARAM_INFO
	.align		4
.L_52:
        /*0048*/ 	.byte	0x04, 0x17
        /*004a*/ 	.short	(.L_54 - .L_53)
.L_53:
        /*004c*/ 	.word	0x00000000
        /*0050*/ 	.short	0x0000
        /*0052*/ 	.short	0x0000
        /*0054*/ 	.byte	0x00, 0xf5, 0x21, 0x00


	//----- nvinfo : EIATTR_SPARSE_MMA_MASK
	.align		4
.L_54:
        /*0058*/ 	.byte	0x03, 0x50
        /*005a*/ 	.short	0x0000


	//----- nvinfo : EIATTR_MAXREG_COUNT
	.align		4
        /*005c*/ 	.byte	0x03, 0x1b
        /*005e*/ 	.short	0x00ff


	//----- nvinfo : EIATTR_MERCURY_ISA_VERSION
	.align		4
        /*0060*/ 	.byte	0x03, 0x5f
        /*0062*/ 	.short	0x0101


	//----- nvinfo : EIATTR_VRC_CTA_INIT_COUNT
	.align		4
        /*0064*/ 	.byte	0x02, 0x4a
	.zero		1
	.zero		1


	//----- nvinfo : EIATTR_EXIT_INSTR_OFFSETS
	.align		4
        /*0068*/ 	.byte	0x04, 0x1c
        /*006a*/ 	.short	(.L_56 - .L_55)


	//   ....[0]....
.L_55:
        /*006c*/ 	.word	0x000000e0


	//   ....[1]....
        /*0070*/ 	.word	0x000012b0


	//----- nvinfo : EIATTR_CRS_STACK_SIZE
	.align		4
.L_56:
        /*0074*/ 	.byte	0x04, 0x1e
        /*0076*/ 	.short	(.L_58 - .L_57)
.L_57:
        /*0078*/ 	.word	0x00000000


	//----- nvinfo : EIATTR_CBANK_PARAM_SIZE
	.align		4
.L_58:
        /*007c*/ 	.byte	0x03, 0x19
        /*007e*/ 	.short	0x0028


	//----- nvinfo : EIATTR_PARAM_CBANK
	.align		4
        /*0080*/ 	.byte	0x04, 0x0a
        /*0082*/ 	.short	(.L_60 - .L_59)
	.align		4
.L_59:
        /*0084*/ 	.word	index@(.nv.constant0._Z14occludedKernelPdS_Pimm)
        /*0088*/ 	.short	0x0380
        /*008a*/ 	.short	0x0028


	//----- nvinfo : EIATTR_SW_WAR
	.align		4
.L_60:
        /*008c*/ 	.byte	0x04, 0x36
        /*008e*/ 	.short	(.L_62 - .L_61)
.L_61:
        /*0090*/ 	.word	0x00000008
.L_62:


//--------------------- .nv.callgraph             --------------------------
	.section	.nv.callgraph,"",@"SHT_CUDA_CALLGRAPH"
	.align	4
	.sectionentsize	8
	.align		4
        /*0000*/ 	.word	0x00000000
	.align		4
        /*0004*/ 	.word	0xffffffff
	.align		4
        /*0008*/ 	.word	0x00000000
	.align		4
        /*000c*/ 	.word	0xfffffffe
	.align		4
        /*0010*/ 	.word	0x00000000
	.align		4
        /*0014*/ 	.word	0xfffffffd
	.align		4
        /*0018*/ 	.word	0x00000000
	.align		4
        /*001c*/ 	.word	0xfffffffc


//--------------------- .nv.constant4             --------------------------
	.section	.nv.constant4,"a",@progbits
	.align	8
	.align		8
.nv.constant4:
        /*0000*/ 	.dword	precalc_xorwow_matrix
	.align		8
        /*0008*/ 	.dword	precalc_xorwow_offset_matrix
	.align		8
        /*0010*/ 	.dword	mrg32k3aM1
	.align		8
        /*0018*/ 	.dword	mrg32k3aM2
	.align		8
        /*0020*/ 	.dword	mrg32k3aM1SubSeq
	.align		8
        /*0028*/ 	.dword	mrg32k3aM2SubSeq
	.align		8
        /*0030*/ 	.dword	mrg32k3aM1Seq
	.align		8
        /*0038*/ 	.dword	mrg32k3aM2Seq


//--------------------- .nv.constant3             --------------------------
	.section	.nv.constant3,"a",@progbits
	.align	8
.nv.constant3:
	.type		__cr_lgamma_table,@object
	.size		__cr_lgamma_table,(.L_8 - __cr_lgamma_table)
__cr_lgamma_table:
        /*0000*/ 	.byte	0x00, 0x00, 0x00, 0x00, 0x00, 0x00, 0x00, 0x00, 0x00, 0x00, 0x00, 0x00, 0x00, 0x00, 0x00, 0x00
        /*0010*/ 	.byte	0xef, 0x39, 0xfa, 0xfe, 0x42, 0x2e, 0xe6, 0x3f, 0x02, 0x20, 0x2a, 0xfa, 0x0b, 0xab, 0xfc, 0x3f
        /*0020*/ 	.byte	0xf9, 0x2c, 0x92, 0x7c, 0xa7, 0x6c, 0x09, 0x40, 0xc9, 0x79, 0x44, 0x3c, 0x64, 0x26, 0x13, 0x40
        /*0030*/ 	.byte	0xca, 0x01, 0xcf, 0x3a, 0x27, 0x51, 0x1a, 0x40, 0x30, 0xcc, 0x2d, 0xf3, 0xe1, 0x0c, 0x21, 0x40
        /*0040*/ 	.byte	0x0d, 0xb7, 0xfc, 0x82, 0x8e, 0x35, 0x25, 0x40
.L_8:


//--------------------- .text._Z16createMaskKernelPimm --------------------------
	.section	.text._Z16createMaskKernelPimm,"ax",@progbits
	.align	128
        .global         _Z16createMaskKernelPimm
        .type           _Z16createMaskKernelPimm,@function
        .size           _Z16createMaskKernelPimm,(.L_x_55 - _Z16createMaskKernelPimm)
        .other          _Z16createMaskKernelPimm,@"STO_CUDA_ENTRY STV_DEFAULT"
_Z16createMaskKernelPimm:
.text._Z16createMaskKernelPimm:
[----:B------:R-:W0:Y:S01]  /*0000*/  LDC R1, c[0x0][0x37c] ;  /* 0x0000df00ff017b82 */ /* 0x000e220000000800 */
[----:B------:R-:W1:Y:S01]  /*0010*/  S2R R7, SR_TID.X ;  /* 0x0000000000077919 */ /* 0x000e620000002100 */
[----:B------:R-:W2:Y:S06]  /*0020*/  LDCU.64 UR8, c[0x0][0x390] ;  /* 0x00007200ff0877ac */ /* 0x000eac0008000a00 */
[----:B------:R-:W1:Y:S01]  /*0030*/  S2UR UR5, SR_CTAID.X ;  /* 0x00000000000579c3 */ /* 0x000e620000002500 */
[----:B0-----:R-:W-:Y:S01]  /*0040*/  VIADD R1, R1, 0xffffffd0 ;  /* 0xffffffd001017836 */ /* 0x001fe20000000000 */
[----:B------:R-:W2:Y:S06]  /*0050*/  LDCU.64 UR10, c[0x0][0x388] ;  /* 0x00007100ff0a77ac */ /* 0x000eac0008000a00 */
[----:B------:R-:W1:Y:S01]  /*0060*/  LDC R14, c[0x0][0x360] ;  /* 0x0000d800ff0e7b82 */ /* 0x000e620000000800 */
[----:B--2---:R-:W-:-:S02]  /*0070*/  UIMAD UR4, UR9, UR10, URZ ;  /* 0x0000000a090472a4 */ /* 0x004fc4000f8e02ff */
[----:B------:R-:W-:Y:S02]  /*0080*/  UIMAD.WIDE.U32 UR6, UR8, UR10, URZ ;  /* 0x0000000a080672a5 */ /* 0x000fe4000f8e00ff */
[----:B------:R-:W-:-:S04]  /*0090*/  UIMAD UR4, UR8, UR11, UR4 ;  /* 0x0000000b080472a4 */ /* 0x000fc8000f8e0204 */
[----:B------:R-:W-:Y:S01]  /*00a0*/  UIADD3 UR8, UPT, UPT, UR7, UR4, URZ ;  /* 0x0000000407087290 */ /* 0x000fe2000fffe0ff */
[----:B-1----:R-:W-:-:S05]  /*00b0*/  IMAD R7, R14, UR5, R7 ;  /* 0x000000050e077c24 */ /* 0x002fca000f8e0207 */
[----:B------:R-:W-:Y:S01]  /*00c0*/  IMAD.U32 R0, RZ, RZ, UR8 ;  /* 0x00000008ff007e24 */ /* 0x000fe2000f8e00ff */
[----:B------:R-:W-:-:S04]  /*00d0*/  ISETP.LT.U32.AND P0, PT, R7, UR6, PT ;  /* 0x0000000607007c0c */ /* 0x000fc8000bf01070 */
[----:B------:R-:W-:-:S13]  /*00e0*/  ISETP.GT.U32.AND.EX P0, PT, R0, RZ, PT, P0 ;  /* 0x000000ff0000720c */ /* 0x000fda0003f04100 */
[----:B------:R-:W-:Y:S05]  /*00f0*/  @!P0 EXIT ;  /* 0x000000000000894d */ /* 0x000fea0003800000 */
[----:B------:R-:W0:Y:S01]  /*0100*/  LDCU UR4, c[0x0][0x370] ;  /* 0x00006e00ff0477ac */ /* 0x000e220008000800 */
[----:B------:R-:W-:Y:S01]  /*0110*/  IMAD.MOV.U32 R0, RZ, RZ, RZ ;  /* 0x000000ffff007224 */ /* 0x000fe200078e00ff */
[----:B------:R-:W1:Y:S01]  /*0120*/  LDCU.64 UR10, c[0x0][0x358] ;  /* 0x00006b00ff0a77ac */ /* 0x000e620008000a00 */
[----:B0-----:R-:W-:-:S07]  /*0130*/  IMAD R14, R14, UR4, RZ ;  /* 0x000000040e0e7c24 */ /* 0x001fce000f8e02ff */
.L_x_11:
[----:B------:R-:W-:Y:S01]  /*0140*/  IMAD.MOV.U32 R10, RZ, RZ, 0x7b9c197f ;  /* 0x7b9c197fff0a7424 */ /* 0x000fe200078e00ff */
[----:B------:R-:W-:Y:S01]  /*0150*/  ISETP.NE.U32.AND P0, PT, R7, RZ, PT ;  /* 0x000000ff0700720c */ /* 0x000fe20003f05070 */
[----:B------:R-:W-:Y:S01]  /*0160*/  IMAD.MOV.U32 R11, RZ, RZ, -0x75bd8fc ;  /* 0xf8a42704ff0b7424 */ /* 0x000fe200078e00ff */
[----:B------:R-:W-:Y:S01]  /*0170*/  BSSY.RECONVERGENT B0, `(.L_x_0) ;  /* 0x0000263000007945 */ /* 0x000fe20003800200 */
[----:B------:R-:W-:Y:S01]  /*0180*/  IMAD.MOV.U32 R12, RZ, RZ, -0x23270784 ;  /* 0xdcd8f87cff0c7424 */ /* 0x000fe200078e00ff */
[----:B------:R-:W-:Y:S01]  /*0190*/  ISETP.NE.AND.EX P0, PT, R0, RZ, PT, P0 ;  /* 0x000000ff0000720c */ /* 0x000fe20003f05300 */
[----:B------:R-:W-:Y:S01]  /*01a0*/  IMAD.MOV.U32 R13, RZ, RZ, 0x6e5e8bb3 ;  /* 0x6e5e8bb3ff0d7424 */ /* 0x000fe200078e00ff */
[----:B------:R0:W-:Y:S01]  /*01b0*/  STL.64 [R1+0x8], R10 ;  /* 0x0000080a01007387 */ /* 0x0001e20000100a00 */
[----:B------:R-:W-:Y:S02]  /*01c0*/  IMAD.MOV.U32 R8, RZ, RZ, 0x756219af ;  /* 0x756219afff087424 */ /* 0x000fe400078e00ff */
[----:B------:R-:W-:Y:S01]  /*01d0*/  IMAD.MOV.U32 R6, RZ, RZ, 0x756219af ;  /* 0x756219afff067424 */ /* 0x000fe200078e00ff */
[----:B------:R0:W-:Y:S01]  /*01e0*/  STL.64 [R1+0x10], R12 ;  /* 0x0000100c01007387 */ /* 0x0001e20000100a00 */
[----:B------:R-:W-:-:S02]  /*01f0*/  IMAD.MOV.U32 R5, RZ, RZ, -0x75bd8fc ;  /* 0xf8a42704ff057424 */ /* 0x000fc400078e00ff */
[----:B------:R-:W-:Y:S01]  /*0200*/  IMAD.MOV.U32 R4, RZ, RZ, 0x7b9c197f ;  /* 0x7b9c197fff047424 */ /* 0x000fe200078e00ff */
[----:B------:R0:W-:Y:S01]  /*0210*/  STL [R1+0x4], R8 ;  /* 0x0000040801007387 */ /* 0x0001e20000100800 */
[----:B------:R-:W-:Y:S02]  /*0220*/  IMAD.MOV.U32 R3, RZ, RZ, 0x6e5e8bb3 ;  /* 0x6e5e8bb3ff037424 */ /* 0x000fe400078e00ff */
[----:B------:R-:W-:Y:S01]  /*0230*/  IMAD.MOV.U32 R2, RZ, RZ, -0x23270784 ;  /* 0xdcd8f87cff027424 */ /* 0x000fe200078e00ff */
[----:B------:R-:W-:Y:S06]  /*0240*/  @!P0 BRA `(.L_x_1) ;  /* 0x0000002400548947 */ /* 0x000fec0003800000 */
[----:B------:R-:W-:Y:S02]  /*0250*/  IMAD.MOV.U32 R15, RZ, RZ, RZ ;  /* 0x000000ffff0f7224 */ /* 0x000fe400078e00ff */
[----:B------:R-:W-:Y:S02]  /*0260*/  IMAD.MOV.U32 R6, RZ, RZ, 0x756219af ;  /* 0x756219afff067424 */ /* 0x000fe400078e00ff */
[----:B0-----:R-:W-:Y:S02]  /*0270*/  IMAD.MOV.U32 R13, RZ, RZ, R7 ;  /* 0x000000ffff0d7224 */ /* 0x001fe400078e0007 */
[----:B------:R-:W-:Y:S02]  /*0280*/  IMAD.MOV.U32 R12, RZ, RZ, R0 ;  /* 0x000000ffff0c7224 */ /* 0x000fe400078e0000 */
[----:B------:R-:W-:Y:S02]  /*0290*/  IMAD.MOV.U32 R4, RZ, RZ, 0x7b9c197f ;  /* 0x7b9c197fff047424 */ /* 0x000fe400078e00ff */
[----:B------:R-:W-:-:S02]  /*02a0*/  IMAD.MOV.U32 R5, RZ, RZ, -0x75bd8fc ;  /* 0xf8a42704ff057424 */ /* 0x000fc400078e00ff */
[----:B------:R-:W-:Y:S02]  /*02b0*/  IMAD.MOV.U32 R2, RZ, RZ, -0x23270784 ;  /* 0xdcd8f87cff027424 */ /* 0x000fe400078e00ff */
[----:B------:R-:W-:-:S07]  /*02c0*/  IMAD.MOV.U32 R3, RZ, RZ, 0x6e5e8bb3 ;  /* 0x6e5e8bb3ff037424 */ /* 0x000fce00078e00ff */
.L_x_10:
[----:B------:R-:W-:Y:S01]  /*02d0*/  LOP3.LUT R21, R13, 0x3, RZ, 0xc0, !PT ;  /* 0x000000030d157812 */ /* 0x000fe200078ec0ff */
[----:B------:R-:W-:Y:S03]  /*02e0*/  BSSY.RECONVERGENT B1, `(.L_x_2) ;  /* 0x0000245000017945 */ /* 0x000fe60003800200 */
[----:B------:R-:W-:-:S04]  /*02f0*/  ISETP.NE.U32.AND P0, PT, R21, RZ, PT ;  /* 0x000000ff1500720c */ /* 0x000fc80003f05070 */
[----:B------:R-:W-:-:S13]  /*0300*/  ISETP.NE.AND.EX P0, PT, RZ, RZ, PT, P0 ;  /* 0x000000ffff00720c */ /* 0x000fda0003f05300 */
[----:B0-23--:R-:W-:Y:S05]  /*0310*/  @!P0 BRA `(.L_x_3) ;  /* 0x0000002400048947 */ /* 0x00dfea0003800000 */
[----:B------:R-:W0:Y:S01]  /*0320*/  LDC.64 R8, c[0x4][RZ] ;  /* 0x01000000ff087b82 */ /* 0x000e220000000a00 */
[----:B------:R-:W-:Y:S01]  /*0330*/  IMAD.MOV.U32 R6, RZ, RZ, RZ ;  /* 0x000000ffff067224 */ /* 0x000fe200078e00ff */
[----:B------:R-:W-:Y:S01]  /*0340*/  CS2R R2, SRZ ;  /* 0x0000000000027805 */ /* 0x000fe2000001ff00 */
[----:B------:R-:W-:Y:S01]  /*0350*/  IMAD.MOV.U32 R16, RZ, RZ, RZ ;  /* 0x000000ffff107224 */ /* 0x000fe200078e00ff */
[----:B------:R-:W-:Y:S01]  /*0360*/  CS2R R4, SRZ ;  /* 0x0000000000047805 */ /* 0x000fe2000001ff00 */
[----:B0-----:R-:W-:-:S07]  /*0370*/  IMAD.WIDE.U32 R8, R15, 0xc80, R8 ;  /* 0x00000c800f087825 */ /* 0x001fce00078e0008 */
.L_x_5:
[----:B------:R-:W-:-:S06]  /*0380*/  IMAD R17, R16, 0x4, R1 ;  /* 0x0000000410117824 */ /* 0x000fcc00078e0201 */
[----:B------:R-:W5:Y:S01]  /*0390*/  LDL R17, [R17+0x4] ;  /* 0x0000040011117983 */ /* 0x000f620000100800 */
[----:B------:R-:W-:Y:S01]  /*03a0*/  IMAD.SHL.U32 R18, R16, 0x20, RZ ;  /* 0x0000002010127824 */ /* 0x000fe200078e00ff */
[----:B------:R-:W-:-:S06]  /*03b0*/  UMOV UR4, URZ ;  /* 0x000000ff00047c82 */ /* 0x000fcc0008000000 */
.L_x_4:
[----:B-----5:R-:W-:Y:S01]  /*03c0*/  SHF.R.U32.HI R22, RZ, UR4, R17 ;  /* 0x00000004ff167c19 */ /* 0x020fe20008011611 */
[----:B------:R-:W-:-:S03]  /*03d0*/  VIADD R10, R18, UR4 ;  /* 0x00000004120a7c36 */ /* 0x000fc60008000000 */
[----:B------:R-:W-:-:S04]  /*03e0*/  LOP3.LUT R11, R22, 0x1, RZ, 0xc0, !PT ;  /* 0x00000001160b7812 */ /* 0x000fc800078ec0ff */
[----:B------:R-:W-:Y:S01]  /*03f0*/  ISETP.NE.U32.AND P0, PT, R11, 0x1, PT ;  /* 0x000000010b00780c */ /* 0x000fe20003f05070 */
[----:B------:R-:W-:-:S03]  /*0400*/  IMAD R11, R10, 0x5, RZ ;  /* 0x000000050a0b7824 */ /* 0x000fc600078e02ff */
[----:B------:R-:W-:Y:S01]  /*0410*/  R2P PR, R22, 0x7e ;  /* 0x0000007e16007804 */ /* 0x000fe20000000000 */
[----:B------:R-:W-:-:S08]  /*0420*/  IMAD.WIDE.U32 R10, R11, 0x4, R8 ;  /* 0x000000040b0a7825 */ /* 0x000fd000078e0008 */
[----:B-1----:R-:W2:Y:S04]  /*0430*/  @!P0 LDG.E R20, desc[UR10][R10.64+0x8] ;  /* 0x0000080a0a148981 */ /* 0x002ea8000c1e1900 */
[----:B------:R-:W3:Y:S04]  /*0440*/  @!P0 LDG.E R19, desc[UR10][R10.64] ;  /* 0x0000000a0a138981 */ /* 0x000ee8000c1e1900 */
[----:B------:R-:W4:Y:S04]  /*0450*/  @!P0 LDG.E R23, desc[UR10][R10.64+0x4] ;  /* 0x0000040a0a178981 */ /* 0x000f28000c1e1900 */
[----:B------:R-:W4:Y:S04]  /*0460*/  @!P0 LDG.E R25, desc[UR10][R10.64+0xc] ;  /* 0x00000c0a0a198981 */ /* 0x000f28000c1e1900 */
[----:B------:R-:W4:Y:S04]  /*0470*/  @P1 LDG.E R24, desc[UR10][R10.64+0x1c] ;  /* 0x00001c0a0a181981 */ /* 0x000f28000c1e1900 */
[----:B------:R-:W4:Y:S01]  /*0480*/  @P1 LDG.E R27, desc[UR10][R10.64+0x14] ;  /* 0x0000140a0a1b1981 */ /* 0x000f22000c1e1900 */
[----:B--2---:R-:W-:-:S03]  /*0490*/  @!P0 LOP3.LUT R5, R5, R20, RZ, 0x3c, !PT ;  /* 0x0000001405058212 */ /* 0x004fc600078e3cff */
[----:B------:R-:W2:Y:S01]  /*04a0*/  @!P0 LDG.E R20, desc[UR10][R10.64+0x10] ;  /* 0x0000100a0a148981 */ /* 0x000ea2000c1e1900 */
[----:B---3--:R-:W-:-:S03]  /*04b0*/  @!P0 LOP3.LUT R6, R6, R19, RZ, 0x3c, !PT ;  /* 0x0000001306068212 */ /* 0x008fc600078e3cff */
[----:B------:R-:W3:Y:S01]  /*04c0*/  @P1 LDG.E R19, desc[UR10][R10.64+0x18] ;  /* 0x0000180a0a131981 */ /* 0x000ee2000c1e1900 */
[----:B----4-:R-:W-:-:S03]  /*04d0*/  @!P0 LOP3.LUT R4, R4, R23, RZ, 0x3c, !PT ;  /* 0x0000001704048212 */ /* 0x010fc600078e3cff */
[----:B------:R-:W4:Y:S01]  /*04e0*/  @P1 LDG.E R23, desc[UR10][R10.64+0x20] ;  /* 0x0000200a0a171981 */ /* 0x000f22000c1e1900 */
[----:B------:R-:W-:-:S03]  /*04f0*/  @!P0 LOP3.LUT R2, R2, R25, RZ, 0x3c, !PT ;  /* 0x0000001902028212 */ /* 0x000fc600078e3cff */
[----:B------:R-:W4:Y:S01]  /*0500*/  @P2 LDG.E R25, desc[UR10][R10.64+0x28] ;  /* 0x0000280a0a192981 */ /* 0x000f22000c1e1900 */
[----:B------:R-:W-:-:S03]  /*0510*/  @P1 LOP3.LUT R5, R5, R24, RZ, 0x3c, !PT ;  /* 0x0000001805051212 */ /* 0x000fc600078e3cff */
[----:B------:R-:W4:Y:S01]  /*0520*/  @P2 LDG.E R24, desc[UR10][R10.64+0x30] ;  /* 0x0000300a0a182981 */ /* 0x000f22000c1e1900 */
[----:B--2---:R-:W-:-:S03]  /*0530*/  @!P0 LOP3.LUT R3, R3, R20, RZ, 0x3c, !PT ;  /* 0x0000001403038212 */ /* 0x004fc600078e3cff */
[----:B------:R-:W2:Y:S01]  /*0540*/  @P1 LDG.E R20, desc[UR10][R10.64+0x24] ;  /* 0x0000240a0a141981 */ /* 0x000ea2000c1e1900 */
[----:B---3--:R-:W-:-:S03]  /*0550*/  @P1 LOP3.LUT R4, R4, R19, RZ, 0x3c, !PT ;  /* 0x0000001304041212 */ /* 0x008fc600078e3cff */
[----:B------:R-:W3:Y:S01]  /*0560*/  @P2 LDG.E R19, desc[UR10][R10.64+0x2c] ;  /* 0x00002c0a0a132981 */ /* 0x000ee2000c1e1900 */
[----:B----4-:R-:W-:-:S03]  /*0570*/  @P1 LOP3.LUT R2, R2, R23, RZ, 0x3c, !PT ;  /* 0x0000001702021212 */ /* 0x010fc600078e3cff */
[----:B------:R-:W4:Y:S01]  /*0580*/  @P2 LDG.E R23, desc[UR10][R10.64+0x34] ;  /* 0x0000340a0a172981 */ /* 0x000f22000c1e1900 */
[----:B------:R-:W-:-:S04]  /*0590*/  @P1 LOP3.LUT R6, R6, R27, RZ, 0x3c, !PT ;  /* 0x0000001b06061212 */ /* 0x000fc800078e3cff */
[----:B------:R-:W-:Y:S02]  /*05a0*/  @P2 LOP3.LUT R6, R6, R25, RZ, 0x3c, !PT ;  /* 0x0000001906062212 */ /* 0x000fe400078e3cff */
[----:B------:R-:W-:Y:S01]  /*05b0*/  @P2 LOP3.LUT R5, R5, R24, RZ, 0x3c, !PT ;  /* 0x0000001805052212 */ /* 0x000fe200078e3cff */
[----:B------:R-:W4:Y:S04]  /*05c0*/  @P3 LDG.E R25, desc[UR10][R10.64+0x3c] ;  /* 0x00003c0a0a193981 */ /* 0x000f28000c1e1900 */
[----:B------:R-:W4:Y:S01]  /*05d0*/  @P3 LDG.E R24, desc[UR10][R10.64+0x44] ;  /* 0x0000440a0a183981 */ /* 0x000f22000c1e1900 */
[----:B--2---:R-:W-:-:S03]  /*05e0*/  @P1 LOP3.LUT R3, R3, R20, RZ, 0x3c, !PT ;  /* 0x0000001403031212 */ /* 0x004fc600078e3cff */
[----:B------:R-:W2:Y:S01]  /*05f0*/  @P2 LDG.E R20, desc[UR10][R10.64+0x38] ;  /* 0x0000380a0a142981 */ /* 0x000ea2000c1e1900 */
[----:B---3--:R-:W-:-:S03]  /*0600*/  @P2 LOP3.LUT R4, R4, R19, RZ, 0x3c, !PT ;  /* 0x0000001304042212 */ /* 0x008fc600078e3cff */
[----:B------:R-:W3:Y:S01]  /*0610*/  @P3 LDG.E R19, desc[UR10][R10.64+0x40] ;  /* 0x0000400a0a133981 */ /* 0x000ee2000c1e1900 */
[----:B----4-:R-:W-:-:S03]  /*0620*/  @P2 LOP3.LUT R2, R2, R23, RZ, 0x3c, !PT ;  /* 0x0000001702022212 */ /* 0x010fc600078e3cff */
[----:B------:R-:W4:Y:S01]  /*0630*/  @P3 LDG.E R23, desc[UR10][R10.64+0x48] ;  /* 0x0000480a0a173981 */ /* 0x000f22000c1e1900 */
[----:B------:R-:W-:-:S03]  /*0640*/  @P3 LOP3.LUT R6, R6, R25, RZ, 0x3c, !PT ;  /* 0x0000001906063212 */ /* 0x000fc600078e3cff */
[----:B------:R-:W4:Y:S01]  /*0650*/  @P4 LDG.E R25, desc[UR10][R10.64+0x50] ;  /* 0x0000500a0a194981 */ /* 0x000f22000c1e1900 */
[----:B------:R-:W-:-:S03]  /*0660*/  @P3 LOP3.LUT R5, R5, R24, RZ, 0x3c, !PT ;  /* 0x0000001805053212 */ /* 0x000fc600078e3cff */
        /* <DEDUP_REMOVED lines=27> */
[----:B------:R-:W-:Y:S02]  /*0820*/  LOP3.LUT P0, RZ, R22, 0x80, RZ, 0xc0, !PT ;  /* 0x0000008016ff7812 */ /* 0x000fe4000780c0ff */
[----:B------:R-:W-:Y:S02]  /*0830*/  @P6 LOP3.LUT R6, R6, R25, RZ, 0x3c, !PT ;  /* 0x0000001906066212 */ /* 0x000fe400078e3cff */
[----:B------:R-:W-:-:S09]  /*0840*/  @P6 LOP3.LUT R5, R5, R24, RZ, 0x3c, !PT ;  /* 0x0000001805056212 */ /* 0x000fd200078e3cff */
[----:B------:R-:W4:Y:S04]  /*0850*/  @P0 LDG.E R25, desc[UR10][R10.64+0x8c] ;  /* 0x00008c0a0a190981 */ /* 0x000f28000c1e1900 */
        /* <DEDUP_REMOVED lines=8> */
[----:B------:R-:W-:Y:S02]  /*08e0*/  @P0 LOP3.LUT R6, R6, R25, RZ, 0x3c, !PT ;  /* 0x0000001906060212 */ /* 0x000fe400078e3cff */
[----:B------:R-:W-:Y:S02]  /*08f0*/  @P0 LOP3.LUT R5, R5, R24, RZ, 0x3c, !PT ;  /* 0x0000001805050212 */ /* 0x000fe400078e3cff */
[----:B--2---:R-:W-:Y:S02]  /*0900*/  @P6 LOP3.LUT R3, R3, R20, RZ, 0x3c, !PT ;  /* 0x0000001403036212 */ /* 0x004fe400078e3cff */
[----:B---3--:R-:W-:Y:S02]  /*0910*/  @P0 LOP3.LUT R4, R4, R19, RZ, 0x3c, !PT ;  /* 0x0000001304040212 */ /* 0x008fe400078e3cff */
[----:B------:R-:W-:Y:S02]  /*0920*/  @P0 LOP3.LUT R3, R3, R26, RZ, 0x3c, !PT ;  /* 0x0000001a03030212 */ /* 0x000fe400078e3cff */
[----:B----4-:R-:W-:-:S02]  /*0930*/  @P0 LOP3.LUT R2, R2, R23, RZ, 0x3c, !PT ;  /* 0x0000001702020212 */ /* 0x010fc400078e3cff */
[----:B------:R-:W-:-:S13]  /*0940*/  R2P PR, R22.B1, 0x7f ;  /* 0x0000007f16007804 */ /* 0x000fda0000001000 */
[----:B------:R-:W2:Y:S04]  /*0950*/  @P0 LDG.E R19, desc[UR10][R10.64+0xa0] ;  /* 0x0000a00a0a130981 */ /* 0x000ea8000c1e1900 */
[----:B------:R-:W3:Y:S04]  /*0960*/  @P1 LDG.E R25, desc[UR10][R10.64+0xb4] ;  /* 0x0000b40a0a191981 */ /* 0x000ee8000c1e1900 */
[----:B------:R-:W4:Y:S04]  /*0970*/  @P0 LDG.E R23, desc[UR10][R10.64+0xa4] ;  /* 0x0000a40a0a170981 */ /* 0x000f28000c1e1900 */
        /* <DEDUP_REMOVED lines=13> */
[----:B------:R-:W-:-:S03]  /*0a50*/  @P2 LOP3.LUT R6, R6, R27, RZ, 0x3c, !PT ;  /* 0x0000001b06062212 */ /* 0x000fc600078e3cff */
[----:B------:R-:W4:Y:S01]  /*0a60*/  @P3 LDG.E R27, desc[UR10][R10.64+0xdc] ;  /* 0x0000dc0a0a1b3981 */ /* 0x000f22000c1e1900 */
[----:B---3--:R-:W-:Y:S02]  /*0a70*/  @P0 LOP3.LUT R2, R2, R25, RZ, 0x3c, !PT ;  /* 0x0000001902020212 */ /* 0x008fe400078e3cff */
[----:B------:R-:W-:Y:S01]  /*0a80*/  LOP3.LUT P0, RZ, R22, 0x8000, RZ, 0xc0, !PT ;  /* 0x0000800016ff7812 */ /* 0x000fe2000780c0ff */
[----:B------:R-:W3:Y:S04]  /*0a90*/  @P2 LDG.E R25, desc[UR10][R10.64+0xcc] ;  /* 0x0000cc0a0a192981 */ /* 0x000ee8000c1e1900 */
[----:B------:R-:W3:Y:S01]  /*0aa0*/  @P1 LDG.E R22, desc[UR10][R10.64+0xbc] ;  /* 0x0000bc0a0a161981 */ /* 0x000ee2000c1e1900 */
[----:B--2---:R-:W-:Y:S02]  /*0ab0*/  @P1 LOP3.LUT R4, R4, R19, RZ, 0x3c, !PT ;  /* 0x0000001304041212 */ /* 0x004fe400078e3cff */
[----:B----4-:R-:W-:Y:S01]  /*0ac0*/  @P1 LOP3.LUT R2, R2, R23, RZ, 0x3c, !PT ;  /* 0x0000001702021212 */ /* 0x010fe200078e3cff */
[----:B------:R-:W2:Y:S04]  /*0ad0*/  @P3 LDG.E R19, desc[UR10][R10.64+0xe8] ;  /* 0x0000e80a0a133981 */ /* 0x000ea8000c1e1900 */
[----:B------:R-:W4:Y:S01]  /*0ae0*/  @P2 LDG.E R23, desc[UR10][R10.64+0xd4] ;  /* 0x0000d40a0a172981 */ /* 0x000f22000c1e1900 */
[----:B------:R-:W-:-:S03]  /*0af0*/  @P3 LOP3.LUT R6, R6, R27, RZ, 0x3c, !PT ;  /* 0x0000001b06063212 */ /* 0x000fc600078e3cff */
[----:B------:R-:W2:Y:S01]  /*0b00*/  @P4 LDG.E R27, desc[UR10][R10.64+0xf0] ;  /* 0x0000f00a0a1b4981 */ /* 0x000ea2000c1e1900 */
[----:B------:R-:W-:-:S03]  /*0b10*/  @P1 LOP3.LUT R3, R3, R24, RZ, 0x3c, !PT ;  /* 0x0000001803031212 */ /* 0x000fc600078e3cff */
[----:B------:R-:W2:Y:S04]  /*0b20*/  @P3 LDG.E R24, desc[UR10][R10.64+0xe4] ;  /* 0x0000e40a0a183981 */ /* 0x000ea8000c1e1900 */
[----:B------:R-:W2:Y:S01]  /*0b30*/  @P0 LDG.E R26, desc[UR10][R10.64+0x13c] ;  /* 0x00013c0a0a1a0981 */ /* 0x000ea2000c1e1900 */
[----:B---3--:R-:W-:-:S03]  /*0b40*/  @P2 LOP3.LUT R4, R4, R25, RZ, 0x3c, !PT ;  /* 0x0000001904042212 */ /* 0x008fc600078e3cff */
[----:B------:R-:W3:Y:S01]  /*0b50*/  @P3 LDG.E R25, desc[UR10][R10.64+0xe0] ;  /* 0x0000e00a0a193981 */ /* 0x000ee2000c1e1900 */
[----:B------:R-:W-:-:S03]  /*0b60*/  @P1 LOP3.LUT R5, R5, R22, RZ, 0x3c, !PT ;  /* 0x0000001605051212 */ /* 0x000fc600078e3cff */
[----:B------:R-:W3:Y:S01]  /*0b70*/  @P2 LDG.E R22, desc[UR10][R10.64+0xd8] ;  /* 0x0000d80a0a162981 */ /* 0x000ee2000c1e1900 */
[----:B------:R-:W-:-:S03]  /*0b80*/  @P2 LOP3.LUT R5, R5, R20, RZ, 0x3c, !PT ;  /* 0x0000001405052212 */ /* 0x000fc600078e3cff */
[----:B------:R-:W3:Y:S01]  /*0b90*/  @P3 LDG.E R20, desc[UR10][R10.64+0xec] ;  /* 0x0000ec0a0a143981 */ /* 0x000ee2000c1e1900 */
[----:B----4-:R-:W-:-:S03]  /*0ba0*/  @P2 LOP3.LUT R2, R2, R23, RZ, 0x3c, !PT ;  /* 0x0000001702022212 */ /* 0x010fc600078e3cff */
[----:B------:R-:W4:Y:S01]  /*0bb0*/  @P4 LDG.E R23, desc[UR10][R10.64+0xf4] ;  /* 0x0000f40a0a174981 */ /* 0x000f22000c1e1900 */
[----:B--2---:R-:W-:-:S03]  /*0bc0*/  @P4 LOP3.LUT R6, R6, R27, RZ, 0x3c, !PT ;  /* 0x0000001b06064212 */ /* 0x004fc600078e3cff */
[----:B------:R-:W2:Y:S01]  /*0bd0*/  @P5 LDG.E R27, desc[UR10][R10.64+0x104] ;  /* 0x0001040a0a1b5981 */ /* 0x000ea2000c1e1900 */
[----:B---3--:R-:W-:-:S03]  /*0be0*/  @P3 LOP3.LUT R4, R4, R25, RZ, 0x3c, !PT ;  /* 0x0000001904043212 */ /* 0x008fc600078e3cff */
[----:B------:R-:W3:Y:S01]  /*0bf0*/  @P4 LDG.E R25, desc[UR10][R10.64+0xfc] ;  /* 0x0000fc0a0a194981 */ /* 0x000ee2000c1e1900 */
[----:B------:R-:W-:-:S03]  /*0c00*/  @P2 LOP3.LUT R3, R3, R22, RZ, 0x3c, !PT ;  /* 0x0000001603032212 */ /* 0x000fc600078e3cff */
[----:B------:R-:W3:Y:S01]  /*0c10*/  @P4 LDG.E R22, desc[UR10][R10.64+0xf8] ;  /* 0x0000f80a0a164981 */ /* 0x000ee2000c1e1900 */
[----:B------:R-:W-:-:S03]  /*0c20*/  @P3 LOP3.LUT R5, R5, R24, RZ, 0x3c, !PT ;  /* 0x0000001805053212 */ /* 0x000fc600078e3cff */
[----:B------:R-:W3:Y:S01]  /*0c30*/  @P4 LDG.E R24, desc[UR10][R10.64+0x100] ;  /* 0x0001000a0a184981 */ /* 0x000ee2000c1e1900 */
[----:B------:R-:W-:Y:S02]  /*0c40*/  @P3 LOP3.LUT R2, R2, R19, RZ, 0x3c, !PT ;  /* 0x0000001302023212 */ /* 0x000fe400078e3cff */
[----:B------:R-:W-:Y:S01]  /*0c50*/  @P3 LOP3.LUT R3, R3, R20, RZ, 0x3c, !PT ;  /* 0x0000001403033212 */ /* 0x000fe200078e3cff */
[----:B------:R-:W3:Y:S01]  /*0c60*/  @P5 LDG.E R19, desc[UR10][R10.64+0x108] ;  /* 0x0001080a0a135981 */ /* 0x000ee2000c1e1900 */
[----:B----4-:R-:W-:-:S03]  /*0c70*/  @P4 LOP3.LUT R4, R4, R23, RZ, 0x3c, !PT ;  /* 0x0000001704044212 */ /* 0x010fc600078e3cff */
[----:B------:R-:W4:Y:S01]  /*0c80*/  @P5 LDG.E R20, desc[UR10][R10.64+0x10c] ;  /* 0x00010c0a0a145981 */ /* 0x000f22000c1e1900 */
[----:B--2---:R-:W-:-:S03]  /*0c90*/  @P5 LOP3.LUT R6, R6, R27, RZ, 0x3c, !PT ;  /* 0x0000001b06065212 */ /* 0x004fc600078e3cff */
        /* <DEDUP_REMOVED lines=14> */
[----:B------:R-:W-:-:S03]  /*0d80*/  @P5 LOP3.LUT R2, R2, R23, RZ, 0x3c, !PT ;  /* 0x0000001702025212 */ /* 0x000fc600078e3cff */
[----:B------:R-:W2:Y:S01]  /*0d90*/  @P0 LDG.E R23, desc[UR10][R10.64+0x130] ;  /* 0x0001300a0a170981 */ /* 0x000ea2000c1e1900 */
[----:B---3--:R-:W-:-:S03]  /*0da0*/  @P6 LOP3.LUT R4, R4, R25, RZ, 0x3c, !PT ;  /* 0x0000001904046212 */ /* 0x008fc600078e3cff */
[----:B------:R-:W3:Y:S01]  /*0db0*/  @P0 LDG.E R25, desc[UR10][R10.64+0x138] ;  /* 0x0001380a0a190981 */ /* 0x000ee2000c1e1900 */
[----:B------:R-:W-:-:S03]  /*0dc0*/  @P5 LOP3.LUT R3, R3, R22, RZ, 0x3c, !PT ;  /* 0x0000001603035212 */ /* 0x000fc600078e3cff */
[----:B------:R-:W3:Y:S01]  /*0dd0*/  @P6 LDG.E R22, desc[UR10][R10.64+0x128] ;  /* 0x0001280a0a166981 */ /* 0x000ee2000c1e1900 */
[----:B------:R-:W-:-:S04]  /*0de0*/  UIADD3 UR4, UPT, UPT, UR4, 0x10, URZ ;  /* 0x0000001004047890 */ /* 0x000fc8000fffe0ff */
[----:B------:R-:W-:Y:S01]  /*0df0*/  UISETP.NE.AND UP0, UPT, UR4, 0x20, UPT ;  /* 0x000000200400788c */ /* 0x000fe2000bf05270 */
[----:B------:R-:W-:Y:S02]  /*0e00*/  @P6 LOP3.LUT R2, R2, R19, RZ, 0x3c, !PT ;  /* 0x0000001302026212 */ /* 0x000fe400078e3cff */
[----:B----4-:R-:W-:Y:S02]  /*0e10*/  @P6 LOP3.LUT R5, R5, R20, RZ, 0x3c, !PT ;  /* 0x0000001405056212 */ /* 0x010fe400078e3cff */
[----:B--2---:R-:W-:Y:S02]  /*0e20*/  @P0 LOP3.LUT R6, R6, R27, RZ, 0x3c, !PT ;  /* 0x0000001b06060212 */ /* 0x004fe400078e3cff */
[----:B------:R-:W-:Y:S02]  /*0e30*/  @P0 LOP3.LUT R5, R5, R24, RZ, 0x3c, !PT ;  /* 0x0000001805050212 */ /* 0x000fe400078e3cff */
[----:B------:R-:W-:Y:S02]  /*0e40*/  @P0 LOP3.LUT R4, R4, R23, RZ, 0x3c, !PT ;  /* 0x0000001704040212 */ /* 0x000fe400078e3cff */
[----:B---3--:R-:W-:-:S02]  /*0e50*/  @P0 LOP3.LUT R2, R2, R25, RZ, 0x3c, !PT ;  /* 0x0000001902020212 */ /* 0x008fc400078e3cff */
[----:B------:R-:W-:-:S04]  /*0e60*/  @P6 LOP3.LUT R3, R3, R22, RZ, 0x3c, !PT ;  /* 0x0000001603036212 */ /* 0x000fc800078e3cff */
[----:B------:R-:W-:Y:S01]  /*0e70*/  @P0 LOP3.LUT R3, R3, R26, RZ, 0x3c, !PT ;  /* 0x0000001a03030212 */ /* 0x000fe200078e3cff */
[----:B------:R-:W-:Y:S06]  /*0e80*/  BRA.U UP0, `(.L_x_4) ;  /* 0xfffffff5004c7547 */ /* 0x000fec000b83ffff */
[----:B------:R-:W-:-:S05]  /*0e90*/  VIADD R16, R16, 0x1 ;  /* 0x0000000110107836 */ /* 0x000fca0000000000 */
[----:B------:R-:W-:-:S13]  /*0ea0*/  ISETP.NE.AND P0, PT, R16, 0x5, PT ;  /* 0x000000051000780c */ /* 0x000fda0003f05270 */
[----:B------:R-:W-:Y:S05]  /*0eb0*/  @P0 BRA `(.L_x_5) ;  /* 0xfffffff400300947 */ /* 0x000fea000383ffff */
[----:B------:R0:W-:Y:S01]  /*0ec0*/  STL [R1+0x4], R6 ;  /* 0x0000040601007387 */ /* 0x0001e20000100800 */
[----:B------:R-:W-:-:S03]  /*0ed0*/  ISETP.NE.U32.AND P0, PT, R21, 0x1, PT ;  /* 0x000000011500780c */ /* 0x000fc60003f05070 */
[----:B------:R0:W-:Y:S01]  /*0ee0*/  STL.64 [R1+0x8], R4 ;  /* 0x0000080401007387 */ /* 0x0001e20000100a00 */
[----:B------:R-:W-:-:S03]  /*0ef0*/  ISETP.NE.AND.EX P0, PT, RZ, RZ, PT, P0 ;  /* 0x000000ffff00720c */ /* 0x000fc60003f05300 */
[----:B------:R0:W-:Y:S10]  /*0f00*/  STL.64 [R1+0x10], R2 ;  /* 0x0000100201007387 */ /* 0x0001f40000100a00 */
[----:B------:R-:W-:Y:S05]  /*0f10*/  @!P0 BRA `(.L_x_3) ;  /* 0x0000001800048947 */ /* 0x000fea0003800000 */
[----:B------:R-:W-:Y:S01]  /*0f20*/  UMOV UR4, URZ ;  /* 0x000000ff00047c82 */ /* 0x000fe20008000000 */
[----:B------:R-:W-:Y:S01]  /*0f30*/  UMOV UR5, URZ ;  /* 0x000000ff00057c82 */ /* 0x000fe20008000000 */
[----:B0-----:R-:W-:Y:S02]  /*0f40*/  IMAD.MOV.U32 R6, RZ, RZ, RZ ;  /* 0x000000ffff067224 */ /* 0x001fe400078e00ff */
[----:B------:R-:W-:Y:S02]  /*0f50*/  IMAD.MOV.U32 R16, RZ, RZ, RZ ;  /* 0x000000ffff107224 */ /* 0x000fe400078e00ff */
[----:B------:R-:W-:Y:S02]  /*0f60*/  IMAD.U32 R3, RZ, RZ, UR4 ;  /* 0x00000004ff037e24 */ /* 0x000fe4000f8e00ff */
[----:B------:R-:W-:Y:S02]  /*0f70*/  IMAD.U32 R2, RZ, RZ, UR5 ;  /* 0x00000005ff027e24 */ /* 0x000fe4000f8e00ff */
[----:B------:R-:W-:-:S02]  /*0f80*/  IMAD.U32 R5, RZ, RZ, UR4 ;  /* 0x00000004ff057e24 */ /* 0x000fc4000f8e00ff */
[----:B------:R-:W-:-:S07]  /*0f90*/  IMAD.U32 R4, RZ, RZ, UR5 ;  /* 0x00000005ff047e24 */ /* 0x000fce000f8e00ff */
.L_x_7:
[----:B------:R-:W-:-:S06]  /*0fa0*/  IMAD R17, R16, 0x4, R1 ;  /* 0x0000000410117824 */ /* 0x000fcc00078e0201 */
[----:B------:R-:W5:Y:S01]  /*0fb0*/  LDL R17, [R17+0x4] ;  /* 0x0000040011117983 */ /* 0x000f620000100800 */
[----:B------:R-:W-:Y:S01]  /*0fc0*/  IMAD.SHL.U32 R18, R16, 0x20, RZ ;  /* 0x0000002010127824 */ /* 0x000fe200078e00ff */
[----:B------:R-:W-:-:S06]  /*0fd0*/  UMOV UR4, URZ ;  /* 0x000000ff00047c82 */ /* 0x000fcc0008000000 */
.L_x_6:
[----:B-----5:R-:W-:Y:S01]  /*0fe0*/  SHF.R.U32.HI R22, RZ, UR4, R17 ;  /* 0x00000004ff167c19 */ /* 0x020fe20008011611 */
[----:B------:R-:W-:-:S03]  /*0ff0*/  VIADD R10, R18, UR4 ;  /* 0x00000004120a7c36 */ /* 0x000fc60008000000 */
[----:B------:R-:W-:-:S04]  /*1000*/  LOP3.LUT R11, R22, 0x1, RZ, 0xc0, !PT ;  /* 0x00000001160b7812 */ /* 0x000fc800078ec0ff */
[----:B------:R-:W-:Y:S01]  /*1010*/  ISETP.NE.U32.AND P0, PT, R11, 0x1, PT ;  /* 0x000000010b00780c */ /* 0x000fe20003f05070 */
[----:B------:R-:W-:-:S03]  /*1020*/  IMAD R11, R10, 0x5, RZ ;  /* 0x000000050a0b7824 */ /* 0x000fc600078e02ff */
[----:B------:R-:W-:Y:S01]  /*1030*/  R2P PR, R22, 0x7e ;  /* 0x0000007e16007804 */ /* 0x000fe20000000000 */
[----:B------:R-:W-:-:S08]  /*1040*/  IMAD.WIDE.U32 R10, R11, 0x4, R8 ;  /* 0x000000040b0a7825 */ /* 0x000fd000078e0008 */
[----:B------:R-:W2:Y:S04]  /*1050*/  @!P0 LDG.E R20, desc[UR10][R10.64+0x8] ;  /* 0x0000080a0a148981 */ /* 0x000ea8000c1e1900 */
        /* <DEDUP_REMOVED lines=173> */
[----:B------:R-:W-:Y:S05]  /*1b30*/  @P0 BRA `(.L_x_3) ;  /* 0x0000000800fc0947 */ /* 0x000fea0003800000 */
[----:B------:R-:W-:Y:S01]  /*1b40*/  UMOV UR4, URZ ;  /* 0x000000ff00047c82 */ /* 0x000fe20008000000 */
[----:B------:R-:W-:Y:S01]  /*1b50*/  UMOV UR5, URZ ;  /* 0x000000ff00057c82 */ /* 0x000fe20008000000 */
[----:B--2---:R-:W-:Y:S02]  /*1b60*/  IMAD.MOV.U32 R6, RZ, RZ, RZ ;  /* 0x000000ffff067224 */ /* 0x004fe400078e00ff */
[----:B------:R-:W-:Y:S02]  /*1b70*/  IMAD.MOV.U32 R16, RZ, RZ, RZ ;  /* 0x000000ffff107224 */ /* 0x000fe400078e00ff */
[----:B------:R-:W-:Y:S02]  /*1b80*/  IMAD.U32 R3, RZ, RZ, UR4 ;  /* 0x00000004ff037e24 */ /* 0x000fe4000f8e00ff */
[----:B------:R-:W-:Y:S02]  /*1b90*/  IMAD.U32 R2, RZ, RZ, UR5 ;  /* 0x00000005ff027e24 */ /* 0x000fe4000f8e00ff */
[----:B------:R-:W-:-:S02]  /*1ba0*/  IMAD.U32 R5, RZ, RZ, UR4 ;  /* 0x00000004ff057e24 */ /* 0x000fc4000f8e00ff */
[----:B------:R-:W-:-:S07]  /*1bb0*/  IMAD.U32 R4, RZ, RZ, UR5 ;  /* 0x00000005ff047e24 */ /* 0x000fce000f8e00ff */
.L_x_9:
[----:B------:R-:W-:-:S06]  /*1bc0*/  IMAD R17, R16, 0x4, R1 ;  /* 0x0000000410117824 */ /* 0x000fcc00078e0201 */
[----:B------:R-:W5:Y:S01]  /*1bd0*/  LDL R17, [R17+0x4] ;  /* 0x0000040011117983 */ /* 0x000f620000100800 */
[----:B------:R-:W-:Y:S01]  /*1be0*/  IMAD.SHL.U32 R18, R16, 0x20, RZ ;  /* 0x0000002010127824 */ /* 0x000fe200078e00ff */
[----:B------:R-:W-:-:S06]  /*1bf0*/  UMOV UR4, URZ ;  /* 0x000000ff00047c82 */ /* 0x000fcc0008000000 */
.L_x_8:
        /* <DEDUP_REMOVED lines=8> */
[----:B------:R-:W3:Y:S04]  /*1c80*/  @P1 LDG.E R25, desc[UR10][R10.64+0x14] ;  /* 0x0000140a0a191981 */ /* 0x000ee8000c1e1900 */
[----:B------:R-:W4:Y:S04]  /*1c90*/  @!P0 LDG.E R21, desc[UR10][R10.64+0x4] ;  /* 0x0000040a0a158981 */ /* 0x000f28000c1e1900 */
[----:B------:R-:W4:Y:S04]  /*1ca0*/  @P2 LDG.E R27, desc[UR10][R10.64+0x28] ;  /* 0x0000280a0a1b2981 */ /* 0x000f28000c1e1900 */
[----:B------:R-:W4:Y:S04]  /*1cb0*/  @!P0 LDG.E R20, desc[UR10][R10.64+0x8] ;  /* 0x0000080a0a148981 */ /* 0x000f28000c1e1900 */
[----:B------:R-:W4:Y:S04]  /*1cc0*/  @!P0 LDG.E R22, desc[UR10][R10.64+0x10] ;  /* 0x0000100a0a168981 */ /* 0x000f28000c1e1900 */
[----:B------:R-:W4:Y:S01]  /*1cd0*/  @P1 LDG.E R24, desc[UR10][R10.64+0x24] ;  /* 0x0000240a0a181981 */ /* 0x000f22000c1e1900 */
[----:B--2---:R-:W-:-:S03]  /*1ce0*/  @!P0 LOP3.LUT R6, R6, R19, RZ, 0x3c, !PT ;  /* 0x0000001306068212 */ /* 0x004fc600078e3cff */
[----:B------:R-:W2:Y:S01]  /*1cf0*/  @!P0 LDG.E R19, desc[UR10][R10.64+0xc] ;  /* 0x00000c0a0a138981 */ /* 0x000ea2000c1e1900 */
[----:B---3--:R-:W-:-:S03]  /*1d00*/  @P1 LOP3.LUT R6, R6, R25, RZ, 0x3c, !PT ;  /* 0x0000001906061212 */ /* 0x008fc600078e3cff */
[----:B------:R-:W3:Y:S01]  /*1d10*/  @P3 LDG.E R25, desc[UR10][R10.64+0x3c] ;  /* 0x00003c0a0a193981 */ /* 0x000ee2000c1e1900 */
[----:B----4-:R-:W-:-:S03]  /*1d20*/  @!P0 LOP3.LUT R4, R4, R21, RZ, 0x3c, !PT ;  /* 0x0000001504048212 */ /* 0x010fc600078e3cff */
[----:B------:R-:W4:Y:S01]  /*1d30*/  @P1 LDG.E R21, desc[UR10][R10.64+0x18] ;  /* 0x0000180a0a151981 */ /* 0x000f22000c1e1900 */
[----:B------:R-:W-:-:S03]  /*1d40*/  @P2 LOP3.LUT R6, R6, R27, RZ, 0x3c, !PT ;  /* 0x0000001b06062212 */ /* 0x000fc600078e3cff */
[----:B------:R-:W4:Y:S01]  /*1d50*/  @P5 LDG.E R27, desc[UR10][R10.64+0x64] ;  /* 0x0000640a0a1b5981 */ /* 0x000f22000c1e1900 */
[----:B------:R-:W-:-:S03]  /*1d60*/  @!P0 LOP3.LUT R5, R5, R20, RZ, 0x3c, !PT ;  /* 0x0000001405058212 */ /* 0x000fc600078e3cff */
[----:B------:R-:W4:Y:S01]  /*1d70*/  @P1 LDG.E R20, desc[UR10][R10.64+0x1c] ;  /* 0x00001c0a0a141981 */ /* 0x000f22000c1e1900 */
[----:B------:R-:W-:-:S03]  /*1d80*/  @!P0 LOP3.LUT R3, R3, R22, RZ, 0x3c, !PT ;  /* 0x0000001603038212 */ /* 0x000fc600078e3cff */
[----:B------:R-:W4:Y:S01]  /*1d90*/  @P2 LDG.E R22, desc[UR10][R10.64+0x30] ;  /* 0x0000300a0a162981 */ /* 0x000f22000c1e1900 */
[----:B--2---:R-:W-:-:S03]  /*1da0*/  @!P0 LOP3.LUT R2, R2, R19, RZ, 0x3c, !PT ;  /* 0x0000001302028212 */ /* 0x004fc600078e3cff */
        /* <DEDUP_REMOVED lines=18> */
[----:B------:R-:W-:Y:S01]  /*1ed0*/  @P3 LOP3.LUT R5, R5, R20, RZ, 0x3c, !PT ;  /* 0x0000001405053212 */ /* 0x000fe200078e3cff */
[----:B------:R-:W4:Y:S04]  /*1ee0*/  @P6 LDG.E R24, desc[UR10][R10.64+0x80] ;  /* 0x0000800a0a186981 */ /* 0x000f28000c1e1900 */
        /* <DEDUP_REMOVED lines=24> */
[----:B------:R-:W4:Y:S01]  /*2070*/  @P6 LDG.E R20, desc[UR10][R10.64+0x88] ;  /* 0x0000880a0a146981 */ /* 0x000f22000c1e1900 */
        /* <DEDUP_REMOVED lines=12> */
[----:B------:R-:W-:Y:S02]  /*2140*/  @P0 LOP3.LUT R3, R3, R24, RZ, 0x3c, !PT ;  /* 0x0000001803030212 */ /* 0x000fe400078e3cff */
[----:B--2---:R-:W-:-:S04]  /*2150*/  @P6 LOP3.LUT R2, R2, R19, RZ, 0x3c, !PT ;  /* 0x0000001302026212 */ /* 0x004fc800078e3cff */
[----:B---3--:R-:W-:Y:S02]  /*2160*/  @P0 LOP3.LUT R2, R2, R25, RZ, 0x3c, !PT ;  /* 0x0000001902020212 */ /* 0x008fe400078e3cff */
[----:B----4-:R-:W-:Y:S02]  /*2170*/  @P0 LOP3.LUT R4, R4, R21, RZ, 0x3c, !PT ;  /* 0x0000001504040212 */ /* 0x010fe400078e3cff */
[----:B------:R-:W-:-:S13]  /*2180*/  R2P PR, R23.B1, 0x7f ;  /* 0x0000007f17007804 */ /* 0x000fda0000001000 */
[----:B------:R-:W2:Y:S04]  /*2190*/  @P0 LDG.E R21, desc[UR10][R10.64+0xa0] ;  /* 0x0000a00a0a150981 */ /* 0x000ea8000c1e1900 */
[----:B------:R-:W3:Y:S04]  /*21a0*/  @P1 LDG.E R25, desc[UR10][R10.64+0xb4] ;  /* 0x0000b40a0a191981 */ /* 0x000ee8000c1e1900 */
[----:B------:R-:W4:Y:S04]  /*21b0*/  @P2 LDG.E R27, desc[UR10][R10.64+0xc8] ;  /* 0x0000c80a0a1b2981 */ /* 0x000f28000c1e1900 */
[----:B------:R-:W4:Y:S04]  /*21c0*/  @P0 LDG.E R19, desc[UR10][R10.64+0xa4] ;  /* 0x0000a40a0a130981 */ /* 0x000f28000c1e1900 */
        /* <DEDUP_REMOVED lines=20> */
[----:B------:R-:W-:Y:S02]  /*2310*/  LOP3.LUT P0, RZ, R23, 0x8000, RZ, 0xc0, !PT ;  /* 0x0000800017ff7812 */ /* 0x000fe4000780c0ff */
[----:B---3--:R-:W-:Y:S01]  /*2320*/  @P1 LOP3.LUT R4, R4, R25, RZ, 0x3c, !PT ;  /* 0x0000001904041212 */ /* 0x008fe200078e3cff */
[----:B------:R-:W3:Y:S04]  /*2330*/  @P2 LDG.E R23, desc[UR10][R10.64+0xd4] ;  /* 0x0000d40a0a172981 */ /* 0x000ee8000c1e1900 */
[----:B------:R-:W3:Y:S01]  /*2340*/  @P5 LDG.E R25, desc[UR10][R10.64+0x104] ;  /* 0x0001040a0a195981 */ /* 0x000ee2000c1e1900 */
[----:B------:R-:W-:Y:S02]  /*2350*/  @P3 LOP3.LUT R6, R6, R29, RZ, 0x3c, !PT ;  /* 0x0000001d06063212 */ /* 0x000fe400078e3cff */
[----:B----4-:R-:W-:-:S02]  /*2360*/  @P1 LOP3.LUT R2, R2, R19, RZ, 0x3c, !PT ;  /* 0x0000001302021212 */ /* 0x010fc400078e3cff */
[----:B------:R-:W-:Y:S01]  /*2370*/  @P4 LOP3.LUT R6, R6, R27, RZ, 0x3c, !PT ;  /* 0x0000001b06064212 */ /* 0x000fe200078e3cff */
[----:B------:R-:W4:Y:S01]  /*2380*/  @P3 LDG.E R19, desc[UR10][R10.64+0xe0] ;  /* 0x0000e00a0a133981 */ /* 0x000f22000c1e1900 */
[----:B------:R-:W-:Y:S02]  /*2390*/  @P1 LOP3.LUT R3, R3, R22, RZ, 0x3c, !PT ;  /* 0x0000001603031212 */ /* 0x000fe400078e3cff */
[----:B------:R-:W-:Y:S01]  /*23a0*/  @P2 LOP3.LUT R5, R5, R24, RZ, 0x3c, !PT ;  /* 0x0000001805052212 */ /* 0x000fe200078e3cff */
[----:B------:R-:W4:Y:S04]  /*23b0*/  @P3 LDG.E R22, desc[UR10][R10.64+0xe4] ;  /* 0x0000e40a0a163981 */ /* 0x000f28000c1e1900 */
[----:B------:R-:W4:Y:S01]  /*23c0*/  @P3 LDG.E R24, desc[UR10][R10.64+0xec] ;  /* 0x0000ec0a0a183981 */ /* 0x000f22000c1e1900 */
[----:B------:R-:W-:-:S03]  /*23d0*/  @P2 LOP3.LUT R3, R3, R20, RZ, 0x3c, !PT ;  /* 0x0000001403032212 */ /* 0x000fc600078e3cff */
[----:B------:R-:W4:Y:S04]  /*23e0*/  @P4 LDG.E R20, desc[UR10][R10.64+0xf8] ;  /* 0x0000f80a0a144981 */ /* 0x000f28000c1e1900 */
[----:B------:R-:W4:Y:S01]  /*23f0*/  @P0 LDG.E R26, desc[UR10][R10.64+0x13c] ;  /* 0x00013c0a0a1a0981 */ /* 0x000f22000c1e1900 */
[----:B--2---:R-:W-:-:S03]  /*2400*/  @P2 LOP3.LUT R4, R4, R21, RZ, 0x3c, !PT ;  /* 0x0000001504042212 */ /* 0x004fc600078e3cff */
[----:B------:R-:W2:Y:S01]  /*2410*/  @P3 LDG.E R21, desc[UR10][R10.64+0xe8] ;  /* 0x0000e80a0a153981 */ /* 0x000ea2000c1e1900 */
[----:B---3--:R-:W-:-:S03]  /*2420*/  @P2 LOP3.LUT R2, R2, R23, RZ, 0x3c, !PT ;  /* 0x0000001702022212 */ /* 0x008fc600078e3cff */
[----:B------:R-:W3:Y:S01]  /*2430*/  @P4 LDG.E R23, desc[UR10][R10.64+0xf4] ;  /* 0x0000f40a0a174981 */ /* 0x000ee2000c1e1900 */
[----:B------:R-:W-:-:S03]  /*2440*/  @P5 LOP3.LUT R6, R6, R25, RZ, 0x3c, !PT ;  /* 0x0000001906065212 */ /* 0x000fc600078e3cff */
        /* <DEDUP_REMOVED lines=29> */
[----:B------:R-:W-:-:S04]  /*2620*/  UIADD3 UR4, UPT, UPT, UR4, 0x10, URZ ;  /* 0x0000001004047890 */ /* 0x000fc8000fffe0ff */
[----:B------:R-:W-:Y:S01]  /*2630*/  UISETP.NE.AND UP0, UPT, UR4, 0x20, UPT ;  /* 0x000000200400788c */ /* 0x000fe2000bf05270 */
[----:B----4-:R-:W-:Y:S02]  /*2640*/  @P6 LOP3.LUT R4, R4, R19, RZ, 0x3c, !PT ;  /* 0x0000001304046212 */ /* 0x010fe400078e3cff */
[----:B------:R-:W-:Y:S02]  /*2650*/  @P6 LOP3.LUT R5, R5, R22, RZ, 0x3c, !PT ;  /* 0x0000001605056212 */ /* 0x000fe400078e3cff */
[----:B------:R-:W-:Y:S02]  /*2660*/  @P6 LOP3.LUT R3, R3, R24, RZ, 0x3c, !PT ;  /* 0x0000001803036212 */ /* 0x000fe400078e3cff */
[----:B------:R-:W-:Y:S02]  /*2670*/  @P0 LOP3.LUT R5, R5, R20, RZ, 0x3c, !PT ;  /* 0x0000001405050212 */ /* 0x000fe400078e3cff */
[----:B------:R-:W-:Y:S02]  /*2680*/  @P0 LOP3.LUT R3, R3, R26, RZ, 0x3c, !PT ;  /* 0x0000001a03030212 */ /* 0x000fe400078e3cff */
[----:B--2---:R-:W-:-:S02]  /*2690*/  @P6 LOP3.LUT R2, R2, R21, RZ, 0x3c, !PT ;  /* 0x0000001502026212 */ /* 0x004fc400078e3cff */
[----:B---3--:R-:W-:Y:S02]  /*26a0*/  @P0 LOP3.LUT R4, R4, R23, RZ, 0x3c, !PT ;  /* 0x0000001704040212 */ /* 0x008fe400078e3cff */
[----:B------:R-:W-:Y:S01]  /*26b0*/  @P0 LOP3.LUT R2, R2, R25, RZ, 0x3c, !PT ;  /* 0x0000001902020212 */ /* 0x000fe200078e3cff */
[----:B------:R-:W-:Y:S06]  /*26c0*/  BRA.U UP0, `(.L_x_8) ;  /* 0xfffffff5004c7547 */ /* 0x000fec000b83ffff */
[----:B------:R-:W-:-:S05]  /*26d0*/  VIADD R16, R16, 0x1 ;  /* 0x0000000110107836 */ /* 0x000fca0000000000 */
[----:B------:R-:W-:-:S13]  /*26e0*/  ISETP.NE.AND P0, PT, R16, 0x5, PT ;  /* 0x000000051000780c */ /* 0x000fda0003f05270 */
[----:B------:R-:W-:Y:S05]  /*26f0*/  @P0 BRA `(.L_x_9) ;  /* 0xfffffff400300947 */ /* 0x000fea000383ffff */
[----:B------:R3:W-:Y:S04]  /*2700*/  STL [R1+0x4], R6 ;  /* 0x0000040601007387 */ /* 0x0007e80000100800 */
[----:B------:R3:W-:Y:S04]  /*2710*/  STL.64 [R1+0x8], R4 ;  /* 0x0000080401007387 */ /* 0x0007e80000100a00 */
[----:B------:R3:W-:Y:S02]  /*2720*/  STL.64 [R1+0x10], R2 ;  /* 0x0000100201007387 */ /* 0x0007e40000100a00 */
.L_x_3:
[----:B-1----:R-:W-:Y:S05]  /*2730*/  BSYNC.RECONVERGENT B1 ;  /* 0x0000000000017941 */ /* 0x002fea0003800200 */
.L_x_2:
[----:B------:R-:W-:Y:S01]  /*2740*/  ISETP.GT.U32.AND P0, PT, R13, 0x3, PT ;  /* 0x000000030d00780c */ /* 0x000fe20003f04070 */
[----:B------:R-:W-:Y:S01]  /*2750*/  VIADD R15, R15, 0x1 ;  /* 0x000000010f0f7836 */ /* 0x000fe20000000000 */
[--C-:B------:R-:W-:Y:S02]  /*2760*/  SHF.R.U64 R13, R13, 0x2, R12.reuse ;  /* 0x000000020d0d7819 */ /* 0x100fe4000000120c */
[----:B------:R-:W-:Y:S02]  /*2770*/  ISETP.GT.U32.AND.EX P0, PT, R12, RZ, PT, P0 ;  /* 0x000000ff0c00720c */ /* 0x000fe40003f04100 */
[----:B------:R-:W-:-:S11]  /*2780*/  SHF.R.U32.HI R12, RZ, 0x2, R12 ;  /* 0x00000002ff0c7819 */ /* 0x000fd6000001160c */
[----:B------:R-:W-:Y:S05]  /*2790*/  @P0 BRA `(.L_x_10) ;  /* 0xffffffd800cc0947 */ /* 0x000fea000383ffff */
.L_x_1:
[----:B-1----:R-:W-:Y:S05]  /*27a0*/  BSYNC.RECONVERGENT B0 ;  /* 0x0000000000007941 */ /* 0x002fea0003800200 */
.L_x_0:
[----:B------:R-:W-:Y:S01]  /*27b0*/  SHF.R.U32.HI R9, RZ, 0x2, R6 ;  /* 0x00000002ff097819 */ /* 0x000fe20000011606 */
[----:B------:R-:W1:Y:S01]  /*27c0*/  LDCU.64 UR4, c[0x0][0x380] ;  /* 0x00007000ff0477ac */ /* 0x000e620008000a00 */
[----:B0-----:R-:W-:Y:S01]  /*27d0*/  IMAD.MOV.U32 R10, RZ, RZ, R3 ;  /* 0x000000ffff0a7224 */ /* 0x001fe200078e0003 */
[----:B------:R0:W-:Y:S01]  /*27e0*/  STL [R1+0x4], R4 ;  /* 0x0000040401007387 */ /* 0x0001e20000100800 */
[----:B------:R-:W-:Y:S01]  /*27f0*/  LOP3.LUT R9, R9, R6, RZ, 0x3c, !PT ;  /* 0x0000000609097212 */ /* 0x000fe200078e3cff */
[----:B--23--:R-:W-:Y:S02]  /*2800*/  IMAD.SHL.U32 R6, R3, 0x10, RZ ;  /* 0x0000001003067824 */ /* 0x00cfe400078e00ff */
[----:B------:R0:W-:Y:S02]  /*2810*/  STL.64 [R1+0x18], RZ ;  /* 0x000018ff01007387 */ /* 0x0001e40000100a00 */
[C---:B------:R-:W-:Y:S02]  /*2820*/  IMAD.SHL.U32 R8, R9.reuse, 0x2, RZ ;  /* 0x0000000209087824 */ /* 0x040fe400078e00ff */
[----:B------:R0:W-:Y:S03]  /*2830*/  STL [R1+0x20], RZ ;  /* 0x000020ff01007387 */ /* 0x0001e60000100800 */
[----:B------:R-:W-:Y:S01]  /*2840*/  LOP3.LUT R6, R9, R8, R6, 0x96, !PT ;  /* 0x0000000809067212 */ /* 0x000fe200078e9606 */
[----:B------:R-:W-:Y:S01]  /*2850*/  IMAD.MOV.U32 R9, RZ, RZ, 0x2f800000 ;  /* 0x2f800000ff097424 */ /* 0x000fe200078e00ff */
[----:B------:R0:W-:Y:S01]  /*2860*/  STL.64 [R1+0x28], RZ ;  /* 0x000028ff01007387 */ /* 0x0001e20000100a00 */
[----:B------:R-:W-:Y:S01]  /*2870*/  IMAD.MOV.U32 R8, RZ, RZ, R5 ;  /* 0x000000ffff087224 */ /* 0x000fe200078e0005 */
[----:B------:R-:W-:-:S02]  /*2880*/  LOP3.LUT R11, R6, R3, RZ, 0x3c, !PT ;  /* 0x00000003060b7212 */ /* 0x000fc400078e3cff */
[----:B-1----:R-:W-:-:S03]  /*2890*/  LEA R12, P1, R7, UR4, 0x2 ;  /* 0x00000004070c7c11 */ /* 0x002fc6000f8210ff */
[----:B------:R-:W-:Y:S01]  /*28a0*/  VIADD R6, R11, 0x4802b077 ;  /* 0x4802b0770b067836 */ /* 0x000fe20000000000 */
[----:B------:R-:W-:Y:S01]  /*28b0*/  LEA.HI.X R13, R7, UR5, R0, 0x2, P1 ;  /* 0x00000005070d7c11 */ /* 0x000fe200088f1400 */
[----:B------:R0:W-:Y:S03]  /*28c0*/  STL.64 [R1+0x10], R10 ;  /* 0x0000100a01007387 */ /* 0x0001e60000100a00 */
[----:B------:R-:W-:-:S05]  /*28d0*/  I2FP.F32.U32 R6, R6 ;  /* 0x0000000600067245 */ /* 0x000fca0000201000 */
[----:B------:R-:W-:Y:S01]  /*28e0*/  FFMA R6, R6, R9, 1.1641532182693481445e-10 ;  /* 0x2f00000006067423 */ /* 0x000fe20000000009 */
[----:B------:R-:W-:-:S04]  /*28f0*/  IMAD.MOV.U32 R9, RZ, RZ, R2 ;  /* 0x000000ffff097224 */ /* 0x000fc800078e0002 */
[----:B------:R-:W-:Y:S01]  /*2900*/  FSETP.GEU.AND P0, PT, R6, 0.5, PT ;  /* 0x3f0000000600780b */ /* 0x000fe20003f0e000 */
[----:B------:R0:W-:Y:S03]  /*2910*/  STL.64 [R1+0x8], R8 ;  /* 0x0000080801007387 */ /* 0x0001e60000100a00 */
[----:B------:R-:W-:Y:S02]  /*2920*/  SEL R3, RZ, 0x1, !P0 ;  /* 0x00000001ff037807 */ /* 0x000fe40004000000 */
[----:B------:R-:W-:-:S03]  /*2930*/  IADD3 R7, P0, PT, R14, R7, RZ ;  /* 0x000000070e077210 */ /* 0x000fc60007f1e0ff */
[----:B------:R0:W-:Y:S02]  /*2940*/  STG.E desc[UR10][R12.64], R3 ;  /* 0x000000030c007986 */ /* 0x0001e4000c10190a */
[----:B------:R-:W-:Y:S01]  /*2950*/  IMAD.X R0, RZ, RZ, R0, P0 ;  /* 0x000000ffff007224 */ /* 0x000fe200000e0600 */
[----:B------:R-:W-:-:S04]  /*2960*/  ISETP.GE.U32.AND P0, PT, R7, UR6, PT ;  /* 0x0000000607007c0c */ /* 0x000fc8000bf06070 */
[----:B------:R-:W-:-:S13]  /*2970*/  ISETP.GE.U32.AND.EX P0, PT, R0, UR8, PT, P0 ;  /* 0x0000000800007c0c */ /* 0x000fda000bf06100 */
[----:B0-----:R-:W-:Y:S05]  /*2980*/  @!P0 BRA `(.L_x_11) ;  /* 0xffffffd400ec8947 */ /* 0x001fea000383ffff */
[----:B------:R-:W-:Y:S05]  /*2990*/  EXIT ;  /* 0x000000000000794d */ /* 0x000fea0003800000 */
.L_x_12:
[----:B------:R-:W-:-:S00]  /*29a0*/  BRA `(.L_x_12) ;  /* 0xfffffffc00fc7947 */ /* 0x000fc0000383ffff */
[----:B------:R-:W-:-:S00]  /*29b0*/  NOP ;  /* 0x0000000000007918 */ /* 0x000fc00000000000 */
        /* <DEDUP_REMOVED lines=12> */
.L_x_55:


//--------------------- .text._Z14occludedKernelPdS_Pimm --------------------------
	.section	.text._Z14occludedKernelPdS_Pimm,"ax",@progbits
	.align	128
        .global         _Z14occludedKernelPdS_Pimm
        .type           _Z14occludedKernelPdS_Pimm,@function
        .size           _Z14occludedKernelPdS_Pimm,(.L_x_54 - _Z14occludedKernelPdS_Pimm)
        .other          _Z14occludedKernelPdS_Pimm,@"STO_CUDA_ENTRY STV_DEFAULT"
_Z14occludedKernelPdS_Pimm:
.text._Z14occludedKernelPdS_Pimm:
[----:B------:R-:W-:Y:S01]  /*0000*/  LDC R1, c[0x0][0x37c] ;  /* 0x0000df00ff017b82 */ /* 0x000fe20000000800 */
[----:B------:R-:W0:Y:S01]  /*0010*/  S2R R0, SR_TID.X ;  /* 0x0000000000007919 */ /* 0x000e220000002100 */
[----:B------:R-:W1:Y:S06]  /*0020*/  LDCU.64 UR8, c[0x0][0x3a0] ;  /* 0x00007400ff0877ac */ /* 0x000e6c0008000a00 */
[----:B------:R-:W0:Y:S01]  /*0030*/  S2UR UR7, SR_CTAID.X ;  /* 0x00000000000779c3 */ /* 0x000e220000002500 */
[----:B------:R-:W1:Y:S07]  /*0040*/  LDCU.64 UR10, c[0x0][0x398] ;  /* 0x00007300ff0a77ac */ /* 0x000e6e0008000a00 */
[----:B------:R-:W0:Y:S01]  /*0050*/  LDC R11, c[0x0][0x360] ;  /* 0x0000d800ff0b7b82 */ /* 0x000e220000000800 */
[----:B-1----:R-:W-:-:S02]  /*0060*/  UIMAD UR6, UR9, UR10, URZ ;  /* 0x0000000a090672a4 */ /* 0x002fc4000f8e02ff */
[----:B------:R-:W-:Y:S02]  /*0070*/  UIMAD.WIDE.U32 UR4, UR8, UR10, URZ ;  /* 0x0000000a080472a5 */ /* 0x000fe4000f8e00ff */
[----:B------:R-:W-:-:S04]  /*0080*/  UIMAD UR6, UR8, UR11, UR6 ;  /* 0x0000000b080672a4 */ /* 0x000fc8000f8e0206 */
[----:B------:R-:W-:Y:S01]  /*0090*/  UIADD3 UR6, UPT, UPT, UR5, UR6, URZ ;  /* 0x0000000605067290 */ /* 0x000fe2000fffe0ff */
[----:B0-----:R-:W-:-:S05]  /*00a0*/  IMAD R11, R11, UR7, R0 ;  /* 0x000000070b0b7c24 */ /* 0x001fca000f8e0200 */
[----:B------:R-:W-:Y:S01]  /*00b0*/  IMAD.U32 R0, RZ, RZ, UR6 ;  /* 0x00000006ff007e24 */ /* 0x000fe2000f8e00ff */
[----:B------:R-:W-:-:S04]  /*00c0*/  ISETP.LT.U32.AND P0, PT, R11, UR4, PT ;  /* 0x000000040b007c0c */ /* 0x000fc8000bf01070 */
[----:B------:R-:W-:-:S13]  /*00d0*/  ISETP.GT.U32.AND.EX P0, PT, R0, RZ, PT, P0 ;  /* 0x000000ff0000720c */ /* 0x000fda0003f04100 */
[----:B------:R-:W-:Y:S05]  /*00e0*/  @!P0 EXIT ;  /* 0x000000000000894d */ /* 0x000fea0003800000 */
[----:B------:R-:W0:Y:S01]  /*00f0*/  LDCU.64 UR8, c[0x0][0x3a0] ;  /* 0x00007400ff0877ac */ /* 0x000e220008000a00 */
[----:B------:R-:W-:Y:S01]  /*0100*/  IMAD.MOV.U32 R10, RZ, RZ, RZ ;  /* 0x000000ffff0a7224 */ /* 0x000fe200078e00ff */
[----:B0-----:R-:W0:Y:S02]  /*0110*/  I2F.U64 R0, UR8 ;  /* 0x0000000800007d12 */ /* 0x001e240008301000 */
[----:B0-----:R-:W-:-:S06]  /*0120*/  VIADD R2, R0, 0xf3000000 ;  /* 0xf300000000027836 */ /* 0x001fcc0000000000 */
[----:B------:R0:W1:Y:S01]  /*0130*/  MUFU.RSQ R3, R0 ;  /* 0x0000000000037308 */ /* 0x0000620000001400 */
[----:B------:R-:W-:-:S13]  /*0140*/  ISETP.GT.U32.AND P0, PT, R2, 0x727fffff, PT ;  /* 0x727fffff0200780c */ /* 0x000fda0003f04070 */
[----:B0-----:R-:W-:Y:S05]  /*0150*/  @!P0 BRA `(.L_x_13) ;  /* 0x00000000000c8947 */ /* 0x001fea0003800000 */
[----:B------:R-:W-:-:S07]  /*0160*/  MOV R4, 0x180 ;  /* 0x0000018000047802 */ /* 0x000fce0000000f00 */
[----:B-1----:R-:W-:Y:S05]  /*0170*/  CALL.REL.NOINC `($__internal_2_$__cuda_sm20_sqrt_rn_f32_slowpath) ;  /* 0x0000001800cc7944 */ /* 0x002fea0003c00000 */
[----:B------:R-:W-:Y:S05]  /*0180*/  BRA `(.L_x_14) ;  /* 0x0000000000107947 */ /* 0x000fea0003800000 */
.L_x_13:
[----:B-1----:R-:W-:Y:S01]  /*0190*/  FMUL.FTZ R5, R0, R3 ;  /* 0x0000000300057220 */ /* 0x002fe20000410000 */
[----:B------:R-:W-:-:S03]  /*01a0*/  FMUL.FTZ R3, R3, 0.5 ;  /* 0x3f00000003037820 */ /* 0x000fc60000410000 */
[----:B------:R-:W-:-:S04]  /*01b0*/  FFMA R0, -R5, R5, R0 ;  /* 0x0000000505007223 */ /* 0x000fc80000000100 */
[----:B------:R-:W-:-:S07]  /*01c0*/  FFMA R0, R0, R3, R5 ;  /* 0x0000000300007223 */ /* 0x000fce0000000005 */
.L_x_14:
[----:B------:R-:W0:Y:S01]  /*01d0*/  F2I.TRUNC.NTZ R0, R0 ;  /* 0x0000000000007305 */ /* 0x000e22000020f100 */
[----:B------:R-:W1:Y:S01]  /*01e0*/  LDCU.64 UR8, c[0x0][0x358] ;  /* 0x00006b00ff0877ac */ /* 0x000e620008000a00 */
[----:B------:R-:W2:Y:S01]  /*01f0*/  LDCU.64 UR12, c[0x0][0x390] ;  /* 0x00007200ff0c77ac */ /* 0x000ea20008000a00 */
[----:B0-----:R-:W-:Y:S01]  /*0200*/  VIADD R12, R0, 0xffffffff ;  /* 0xffffffff000c7836 */ /* 0x001fe20000000000 */
[----:B------:R-:W-:-:S07]  /*0210*/  SHF.R.S32.HI R13, RZ, 0x1f, R0 ;  /* 0x0000001fff0d7819 */ /* 0x000fce0000011400 */
.L_x_44:
[----:B------:R-:W0:Y:S01]  /*0220*/  LDCU UR7, c[0x0][0x3a4] ;  /* 0x00007480ff0777ac */ /* 0x000e220008000800 */
[----:B------:R-:W-:Y:S01]  /*0230*/  BSSY.RECONVERGENT B0, `(.L_x_15) ;  /* 0x000001a000007945 */ /* 0x000fe20003800200 */
[----:B0-----:R-:W-:-:S04]  /*0240*/  LOP3.LUT R2, R10, UR7, RZ, 0xfc, !PT ;  /* 0x000000070a027c12 */ /* 0x001fc8000f8efcff */
[----:B------:R-:W-:-:S13]  /*0250*/  ISETP.NE.U32.AND P0, PT, R2, RZ, PT ;  /* 0x000000ff0200720c */ /* 0x000fda0003f05070 */
[----:B------:R-:W-:Y:S05]  /*0260*/  @P0 BRA `(.L_x_16) ;  /* 0x0000000000500947 */ /* 0x000fea0003800000 */
[----:B------:R-:W0:Y:S01]  /*0270*/  LDCU UR7, c[0x0][0x3a0] ;  /* 0x00007400ff0777ac */ /* 0x000e220008000800 */
[----:B------:R-:W-:Y:S01]  /*0280*/  IMAD.MOV.U32 R15, RZ, RZ, RZ ;  /* 0x000000ffff0f7224 */ /* 0x000fe200078e00ff */
[----:B0-----:R-:W0:Y:S01]  /*0290*/  I2F.U32.RP R4, UR7 ;  /* 0x0000000700047d06 */ /* 0x001e220008209000 */
[----:B------:R-:W-:-:S07]  /*02a0*/  ISETP.NE.U32.AND P1, PT, RZ, UR7, PT ;  /* 0x00000007ff007c0c */ /* 0x000fce000bf25070 */
[----:B0-----:R-:W0:Y:S02]  /*02b0*/  MUFU.RCP R4, R4 ;  /* 0x0000000400047308 */ /* 0x001e240000001000 */
[----:B0-----:R-:W-:-:S06]  /*02c0*/  VIADD R2, R4, 0xffffffe ;  /* 0x0ffffffe04027836 */ /* 0x001fcc0000000000 */
[----:B------:R0:W3:Y:S02]  /*02d0*/  F2I.FTZ.U32.TRUNC.NTZ R3, R2 ;  /* 0x0000000200037305 */ /* 0x0000e4000021f000 */
[----:B0-----:R-:W-:Y:S02]  /*02e0*/  IMAD.MOV.U32 R2, RZ, RZ, RZ ;  /* 0x000000ffff027224 */ /* 0x001fe400078e00ff */
[----:B---3--:R-:W-:-:S04]  /*02f0*/  IMAD.MOV R5, RZ, RZ, -R3 ;  /* 0x000000ffff057224 */ /* 0x008fc800078e0a03 */
[----:B------:R-:W-:-:S04]  /*0300*/  IMAD R5, R5, UR7, RZ ;  /* 0x0000000705057c24 */ /* 0x000fc8000f8e02ff */
[----:B------:R-:W-:-:S06]  /*0310*/  IMAD.HI.U32 R6, R3, R5, R2 ;  /* 0x0000000503067227 */ /* 0x000fcc00078e0002 */
[----:B------:R-:W-:-:S04]  /*0320*/  IMAD.HI.U32 R6, R6, R11, RZ ;  /* 0x0000000b06067227 */ /* 0x000fc800078e00ff */
[----:B------:R-:W-:-:S04]  /*0330*/  IMAD.MOV R6, RZ, RZ, -R6 ;  /* 0x000000ffff067224 */ /* 0x000fc800078e0a06 */
[----:B------:R-:W-:-:S05]  /*0340*/  IMAD R14, R6, UR7, R11 ;  /* 0x00000007060e7c24 */ /* 0x000fca000f8e020b */
[----:B------:R-:W-:-:S13]  /*0350*/  ISETP.GE.U32.AND P0, PT, R14, UR7, PT ;  /* 0x000000070e007c0c */ /* 0x000fda000bf06070 */
[----:B------:R-:W-:-:S05]  /*0360*/  @P0 VIADD R14, R14, -UR7 ;  /* 0x800000070e0e0c36 */ /* 0x000fca0008000000 */
[----:B------:R-:W-:-:S13]  /*0370*/  ISETP.GE.U32.AND P0, PT, R14, UR7, PT ;  /* 0x000000070e007c0c */ /* 0x000fda000bf06070 */
[----:B------:R-:W-:Y:S01]  /*0380*/  @P0 VIADD R14, R14, -UR7 ;  /* 0x800000070e0e0c36 */ /* 0x000fe20008000000 */
[----:B------:R-:W-:Y:S01]  /*0390*/  @!P1 LOP3.LUT R14, RZ, UR7, RZ, 0x33, !PT ;  /* 0x00000007ff0e9c12 */ /* 0x000fe2000f8e33ff */
[----:B------:R-:W-:Y:S06]  /*03a0*/  BRA `(.L_x_17) ;  /* 0x0000000000087947 */ /* 0x000fec0003800000 */
.L_x_16:
[----:B------:R-:W-:-:S07]  /*03b0*/  MOV R4, 0x3d0 ;  /* 0x000003d000047802 */ /* 0x000fce0000000f00 */
[----:B-12---:R-:W-:Y:S05]  /*03c0*/  CALL.REL.NOINC `($__internal_1_$__cuda_sm20_rem_u64) ;  /* 0x0000001400347944 */ /* 0x006fea0003c00000 */
.L_x_17:
[----:B-12---:R-:W-:Y:S05]  /*03d0*/  BSYNC.RECONVERGENT B0 ;  /* 0x0000000000007941 */ /* 0x006fea0003800200 */
.L_x_15:
[----:B------:R-:W0:Y:S02]  /*03e0*/  LDCU.64 UR10, c[0x0][0x390] ;  /* 0x00007200ff0a77ac */ /* 0x000e240008000a00 */
[----:B0-----:R-:W-:-:S04]  /*03f0*/  LEA R2, P0, R11, UR10, 0x2 ;  /* 0x0000000a0b027c11 */ /* 0x001fc8000f8010ff */
[----:B------:R-:W-:-:S05]  /*0400*/  LEA.HI.X R3, R11, UR11, R10, 0x2, P0 ;  /* 0x0000000b0b037c11 */ /* 0x000fca00080f140a */
[----:B------:R-:W2:Y:S01]  /*0410*/  LDG.E R2, desc[UR8][R2.64] ;  /* 0x0000000802027981 */ /* 0x000ea2000c1e1900 */
[----:B------:R-:W-:Y:S01]  /*0420*/  IADD3 R9, P1, PT, R11, -R14, RZ ;  /* 0x8000000e0b097210 */ /* 0x000fe20007f3e0ff */
[----:B------:R-:W-:Y:S04]  /*0430*/  BSSY.RECONVERGENT B0, `(.L_x_18) ;  /* 0x00000df000007945 */ /* 0x000fe80003800200 */
[----:B------:R-:W-:Y:S01]  /*0440*/  IMAD.X R14, R10, 0x1, ~R15, P1 ;  /* 0x000000010a0e7824 */ /* 0x000fe200008e0e0f */
[----:B--2---:R-:W-:-:S13]  /*0450*/  ISETP.NE.AND P0, PT, R2, 0x1, PT ;  /* 0x000000010200780c */ /* 0x004fda0003f05270 */
[----:B------:R-:W-:Y:S05]  /*0460*/  @P0 BRA `(.L_x_19) ;  /* 0x0000000c00480947 */ /* 0x000fea0003800000 */
[----:B------:R-:W-:Y:S01]  /*0470*/  BSSY.RECONVERGENT B1, `(.L_x_20) ;  /* 0x0000025000017945 */ /* 0x000fe20003800200 */
[----:B------:R-:W-:-:S07]  /*0480*/  IMAD.MOV.U32 R6, RZ, RZ, R11 ;  /* 0x000000ffff067224 */ /* 0x000fce00078e000b */
.L_x_22:
[----:B------:R-:W-:-:S05]  /*0490*/  VIADD R6, R6, 0xffffffff ;  /* 0xffffffff06067836 */ /* 0x000fca0000000000 */
[----:B------:R-:W-:Y:S02]  /*04a0*/  ISETP.GT.U32.AND P0, PT, R9, R6, PT ;  /* 0x000000060900720c */ /* 0x000fe40003f04070 */
[----:B------:R-:W-:-:S04]  /*04b0*/  SHF.R.S32.HI R5, RZ, 0x1f, R6 ;  /* 0x0000001fff057819 */ /* 0x000fc80000011406 */
[----:B------:R-:W-:-:S13]  /*04c0*/  ISETP.GT.U32.AND.EX P0, PT, R14, R5, PT, P0 ;  /* 0x000000050e00720c */ /* 0x000fda0003f04100 */
[----:B------:R-:W-:Y:S05]  /*04d0*/  @P0 BRA `(.L_x_21) ;  /* 0x0000000000780947 */ /* 0x000fea0003800000 */
[-C--:B------:R-:W-:Y:S02]  /*04e0*/  IABS R8, R0.reuse ;  /* 0x0000000000087213 */ /* 0x080fe40000000000 */
[----:B------:R-:W-:Y:S02]  /*04f0*/  IABS R15, R0 ;  /* 0x00000000000f7213 */ /* 0x000fe40000000000 */
[----:B------:R-:W0:Y:S01]  /*0500*/  I2F.U32.RP R4, R8 ;  /* 0x0000000800047306 */ /* 0x000e220000209000 */
[----:B------:R-:W-:Y:S02]  /*0510*/  ISETP.GE.AND P2, PT, R6, RZ, PT ;  /* 0x000000ff0600720c */ /* 0x000fe40003f46270 */
[----:B------:R-:W-:-:S05]  /*0520*/  IMAD.MOV R15, RZ, RZ, -R15 ;  /* 0x000000ffff0f7224 */ /* 0x000fca00078e0a0f */
[----:B0-----:R-:W0:Y:S02]  /*0530*/  MUFU.RCP R4, R4 ;  /* 0x0000000400047308 */ /* 0x001e240000001000 */
[----:B0-----:R-:W-:Y:S01]  /*0540*/  VIADD R2, R4, 0xffffffe ;  /* 0x0ffffffe04027836 */ /* 0x001fe20000000000 */
[----:B------:R-:W-:-:S05]  /*0550*/  IABS R4, R6 ;  /* 0x0000000600047213 */ /* 0x000fca0000000000 */
[----:B------:R0:W1:Y:S02]  /*0560*/  F2I.FTZ.U32.TRUNC.NTZ R3, R2 ;  /* 0x0000000200037305 */ /* 0x000064000021f000 */
[----:B0-----:R-:W-:Y:S02]  /*0570*/  IMAD.MOV.U32 R2, RZ, RZ, RZ ;  /* 0x000000ffff027224 */ /* 0x001fe400078e00ff */
[----:B-1----:R-:W-:-:S04]  /*0580*/  IMAD.MOV R7, RZ, RZ, -R3 ;  /* 0x000000ffff077224 */ /* 0x002fc800078e0a03 */
[----:B------:R-:W-:-:S04]  /*0590*/  IMAD R7, R7, R8, RZ ;  /* 0x0000000807077224 */ /* 0x000fc800078e02ff */
[----:B------:R-:W-:-:S04]  /*05a0*/  IMAD.HI.U32 R3, R3, R7, R2 ;  /* 0x0000000703037227 */ /* 0x000fc800078e0002 */
[----:B------:R-:W-:Y:S02]  /*05b0*/  IMAD.MOV.U32 R7, RZ, RZ, R15 ;  /* 0x000000ffff077224 */ /* 0x000fe400078e000f */
[----:B------:R-:W-:-:S04]  /*05c0*/  IMAD.HI.U32 R3, R3, R4, RZ ;  /* 0x0000000403037227 */ /* 0x000fc800078e00ff */
[----:B------:R-:W-:-:S05]  /*05d0*/  IMAD R3, R3, R7, R4 ;  /* 0x0000000703037224 */ /* 0x000fca00078e0204 */
[----:B------:R-:W-:-:S13]  /*05e0*/  ISETP.GT.U32.AND P0, PT, R8, R3, PT ;  /* 0x000000030800720c */ /* 0x000fda0003f04070 */
[----:B------:R-:W-:Y:S01]  /*05f0*/  @!P0 IMAD.IADD R3, R3, 0x1, -R8 ;  /* 0x0000000103038824 */ /* 0x000fe200078e0a08 */
[----:B------:R-:W-:-:S04]  /*0600*/  ISETP.NE.AND P0, PT, R0, RZ, PT ;  /* 0x000000ff0000720c */ /* 0x000fc80003f05270 */
[----:B------:R-:W-:-:S13]  /*0610*/  ISETP.GT.U32.AND P1, PT, R8, R3, PT ;  /* 0x000000030800720c */ /* 0x000fda0003f24070 */
[----:B------:R-:W-:-:S04]  /*0620*/  @!P1 IMAD.IADD R3, R3, 0x1, -R8 ;  /* 0x0000000103039824 */ /* 0x000fc800078e0a08 */
[----:B------:R-:W-:Y:S01]  /*0630*/  @!P2 IMAD.MOV R3, RZ, RZ, -R3 ;  /* 0x000000ffff03a224 */ /* 0x000fe200078e0a03 */
[----:B------:R-:W-:-:S04]  /*0640*/  @!P0 LOP3.LUT R3, RZ, R0, RZ, 0x33, !PT ;  /* 0x00000000ff038212 */ /* 0x000fc800078e33ff */
[----:B------:R-:W-:-:S13]  /*0650*/  ISETP.NE.AND P0, PT, R3, R12, PT ;  /* 0x0000000c0300720c */ /* 0x000fda0003f05270 */
[----:B------:R-:W-:Y:S05]  /*0660*/  @!P0 BRA `(.L_x_21) ;  /* 0x0000000000148947 */ /* 0x000fea0003800000 */
[----:B------:R-:W-:-:S04]  /*0670*/  LEA R2, P0, R6, UR12, 0x2 ;  /* 0x0000000c06027c11 */ /* 0x000fc8000f8010ff */
[----:B------:R-:W-:-:S05]  /*0680*/  LEA.HI.X R3, R6, UR13, R5, 0x2, P0 ;  /* 0x0000000d06037c11 */ /* 0x000fca00080f1405 */
[----:B------:R-:W2:Y:S02]  /*0690*/  LDG.E R2, desc[UR8][R2.64] ;  /* 0x0000000802027981 */ /* 0x000ea4000c1e1900 */
[----:B--2---:R-:W-:-:S13]  /*06a0*/  ISETP.NE.AND P0, PT, R2, 0x1, PT ;  /* 0x000000010200780c */ /* 0x004fda0003f05270 */
[----:B------:R-:W-:Y:S05]  /*06b0*/  @!P0 BRA `(.L_x_22) ;  /* 0xfffffffc00748947 */ /* 0x000fea000383ffff */
.L_x_21:
[----:B------:R-:W-:Y:S05]  /*06c0*/  BSYNC.RECONVERGENT B1 ;  /* 0x0000000000017941 */ /* 0x000fea0003800200 */
.L_x_20:
[----:B------:R-:W0:Y:S01]  /*06d0*/  LDC.64 R2, c[0x0][0x390] ;  /* 0x0000e400ff027b82 */ /* 0x000e220000000a00 */
[----:B------:R-:W-:Y:S01]  /*06e0*/  IADD3 R8, P0, PT, R0, R9, RZ ;  /* 0x0000000900087210 */ /* 0x000fe20007f1e0ff */
[----:B------:R-:W-:Y:S01]  /*06f0*/  BSSY.RECONVERGENT B1, `(.L_x_23) ;  /* 0x0000027000017945 */ /* 0x000fe20003800200 */
[----:B------:R-:W-:-:S03]  /*0700*/  IMAD.MOV.U32 R18, RZ, RZ, R11 ;  /* 0x000000ffff127224 */ /* 0x000fc600078e000b */
[----:B------:R-:W-:-:S08]  /*0710*/  IMAD.X R17, R13, 0x1, R14, P0 ;  /* 0x000000010d117824 */ /* 0x000fd000000e060e */
.L_x_25:
[----:B------:R-:W-:Y:S02]  /*0720*/  VIADD R15, R18, 0x1 ;  /* 0x00000001120f7836 */ /* 0x000fe40000000000 */
[----:B------:R-:W-:-:S03]  /*0730*/  IMAD.MOV.U32 R7, RZ, RZ, R18 ;  /* 0x000000ffff077224 */ /* 0x000fc600078e0012 */
[----:B------:R-:W-:Y:S02]  /*0740*/  ISETP.GT.U32.AND P0, PT, R8, R15, PT ;  /* 0x0000000f0800720c */ /* 0x000fe40003f04070 */
[----:B------:R-:W-:-:S04]  /*0750*/  SHF.R.S32.HI R16, RZ, 0x1f, R15 ;  /* 0x0000001fff107819 */ /* 0x000fc8000001140f */
[----:B------:R-:W-:-:S13]  /*0760*/  ISETP.GT.U32.AND.EX P0, PT, R17, R16, PT, P0 ;  /* 0x000000101100720c */ /* 0x000fda0003f04100 */
[----:B------:R-:W-:Y:S05]  /*0770*/  @!P0 BRA `(.L_x_24) ;  /* 0x0000000000788947 */ /* 0x000fea0003800000 */
[-C--:B------:R-:W-:Y:S02]  /*0780*/  IABS R18, R0.reuse ;  /* 0x0000000000127213 */ /* 0x080fe40000000000 */
[----:B------:R-:W-:Y:S02]  /*0790*/  IABS R20, R0 ;  /* 0x0000000000147213 */ /* 0x000fe40000000000 */
[----:B------:R-:W1:Y:S01]  /*07a0*/  I2F.U32.RP R19, R18 ;  /* 0x0000001200137306 */ /* 0x000e620000209000 */
[----:B------:R-:W-:Y:S02]  /*07b0*/  IABS R22, R15 ;  /* 0x0000000f00167213 */ /* 0x000fe40000000000 */
[----:B------:R-:W-:Y:S02]  /*07c0*/  ISETP.GE.AND P1, PT, R15, RZ, PT ;  /* 0x000000ff0f00720c */ /* 0x000fe40003f26270 */
[----:B------:R-:W-:-:S03]  /*07d0*/  ISETP.NE.AND P2, PT, R0, RZ, PT ;  /* 0x000000ff0000720c */ /* 0x000fc60003f45270 */
[----:B-1----:R-:W1:Y:S02]  /*07e0*/  MUFU.RCP R19, R19 ;  /* 0x0000001300137308 */ /* 0x002e640000001000 */
[----:B-1----:R-:W-:Y:S02]  /*07f0*/  VIADD R4, R19, 0xffffffe ;  /* 0x0ffffffe13047836 */ /* 0x002fe40000000000 */
[----:B------:R-:W-:-:S04]  /*0800*/  IMAD.MOV R19, RZ, RZ, -R20 ;  /* 0x000000ffff137224 */ /* 0x000fc800078e0a14 */
[----:B------:R1:W2:Y:S02]  /*0810*/  F2I.FTZ.U32.TRUNC.NTZ R5, R4 ;  /* 0x0000000400057305 */ /* 0x0002a4000021f000 */
[----:B-1----:R-:W-:Y:S02]  /*0820*/  IMAD.MOV.U32 R4, RZ, RZ, RZ ;  /* 0x000000ffff047224 */ /* 0x002fe400078e00ff */
[----:B--2---:R-:W-:-:S04]  /*0830*/  IMAD.MOV R21, RZ, RZ, -R5 ;  /* 0x000000ffff157224 */ /* 0x004fc800078e0a05 */
[----:B------:R-:W-:-:S04]  /*0840*/  IMAD R21, R21, R18, RZ ;  /* 0x0000001215157224 */ /* 0x000fc800078e02ff */
[----:B------:R-:W-:-:S04]  /*0850*/  IMAD.HI.U32 R20, R5, R21, R4 ;  /* 0x0000001505147227 */ /* 0x000fc800078e0004 */
[----:B------:R-:W-:-:S04]  /*0860*/  IMAD.MOV.U32 R5, RZ, RZ, R22 ;  /* 0x000000ffff057224 */ /* 0x000fc800078e0016 */
[----:B------:R-:W-:-:S04]  /*0870*/  IMAD.HI.U32 R4, R20, R5, RZ ;  /* 0x0000000514047227 */ /* 0x000fc800078e00ff */
[----:B------:R-:W-:-:S05]  /*0880*/  IMAD R5, R4, R19, R5 ;  /* 0x0000001304057224 */ /* 0x000fca00078e0205 */
[----:B------:R-:W-:-:S13]  /*0890*/  ISETP.GT.U32.AND P0, PT, R18, R5, PT ;  /* 0x000000051200720c */ /* 0x000fda0003f04070 */
[----:B------:R-:W-:-:S05]  /*08a0*/  @!P0 IMAD.IADD R5, R5, 0x1, -R18 ;  /* 0x0000000105058824 */ /* 0x000fca00078e0a12 */
[----:B------:R-:W-:-:S13]  /*08b0*/  ISETP.GT.U32.AND P0, PT, R18, R5, PT ;  /* 0x000000051200720c */ /* 0x000fda0003f04070 */
[----:B------:R-:W-:-:S04]  /*08c0*/  @!P0 IMAD.IADD R5, R5, 0x1, -R18 ;  /* 0x0000000105058824 */ /* 0x000fc800078e0a12 */
[----:B------:R-:W-:Y:S01]  /*08d0*/  @!P1 IMAD.MOV R5, RZ, RZ, -R5 ;  /* 0x000000ffff059224 */ /* 0x000fe200078e0a05 */
[----:B------:R-:W-:-:S04]  /*08e0*/  @!P2 LOP3.LUT R5, RZ, R0, RZ, 0x33, !PT ;  /* 0x00000000ff05a212 */ /* 0x000fc800078e33ff */
[----:B------:R-:W-:-:S13]  /*08f0*/  ISETP.NE.AND P0, PT, R5, RZ, PT ;  /* 0x000000ff0500720c */ /* 0x000fda0003f05270 */
[----:B------:R-:W-:Y:S05]  /*0900*/  @!P0 BRA `(.L_x_24) ;  /* 0x0000000000148947 */ /* 0x000fea0003800000 */
[----:B0-----:R-:W-:-:S06]  /*0910*/  IMAD.WIDE R4, R7, 0x4, R2 ;  /* 0x0000000407047825 */ /* 0x001fcc00078e0202 */
[----:B------:R-:W2:Y:S01]  /*0920*/  LDG.E R4, desc[UR8][R4.64+0x4] ;  /* 0x0000040804047981 */ /* 0x000ea2000c1e1900 */
[----:B------:R-:W-:Y:S01]  /*0930*/  IMAD.MOV.U32 R18, RZ, RZ, R15 ;  /* 0x000000ffff127224 */ /* 0x000fe200078e000f */
[----:B--2---:R-:W-:-:S13]  /*0940*/  ISETP.NE.AND P0, PT, R4, 0x1, PT ;  /* 0x000000010400780c */ /* 0x004fda0003f05270 */
[----:B------:R-:W-:Y:S05]  /*0950*/  @!P0 BRA `(.L_x_25) ;  /* 0xfffffffc00708947 */ /* 0x000fea000383ffff */
.L_x_24:
[----:B------:R-:W-:Y:S05]  /*0960*/  BSYNC.RECONVERGENT B1 ;  /* 0x0000000000017941 */ /* 0x000fea0003800200 */
.L_x_23:
[----:B------:R-:W-:Y:S01]  /*0970*/  BSSY.RECONVERGENT B1, `(.L_x_26) ;  /* 0x000000d000017945 */ /* 0x000fe20003800200 */
[----:B0-----:R-:W-:-:S07]  /*0980*/  IMAD.MOV.U32 R2, RZ, RZ, R11 ;  /* 0x000000ffff027224 */ /* 0x001fce00078e000b */
.L_x_28:
[----:B------:R-:W-:-:S05]  /*0990*/  IMAD.IADD R2, R2, 0x1, -R0 ;  /* 0x0000000102027824 */ /* 0x000fca00078e0a00 */
[----:B------:R-:W-:Y:S02]  /*09a0*/  ISETP.GT.U32.AND P0, PT, R9, R2, PT ;  /* 0x000000020900720c */ /* 0x000fe40003f04070 */
[----:B------:R-:W-:-:S04]  /*09b0*/  SHF.R.S32.HI R3, RZ, 0x1f, R2 ;  /* 0x0000001fff037819 */ /* 0x000fc80000011402 */
[----:B------:R-:W-:-:S13]  /*09c0*/  ISETP.GT.U32.AND.EX P0, PT, R14, R3, PT, P0 ;  /* 0x000000030e00720c */ /* 0x000fda0003f04100 */
[----:B------:R-:W-:Y:S05]  /*09d0*/  @P0 BRA `(.L_x_27) ;  /* 0x0000000000180947 */ /* 0x000fea0003800000 */
[----:B------:R-:W0:Y:S02]  /*09e0*/  LDCU.64 UR10, c[0x0][0x390] ;  /* 0x00007200ff0a77ac */ /* 0x000e240008000a00 */
[----:B0-----:R-:W-:-:S04]  /*09f0*/  LEA R4, P0, R2, UR10, 0x2 ;  /* 0x0000000a02047c11 */ /* 0x001fc8000f8010ff */
[----:B------:R-:W-:-:S05]  /*0a00*/  LEA.HI.X R5, R2, UR11, R3, 0x2, P0 ;  /* 0x0000000b02057c11 */ /* 0x000fca00080f1403 */
[----:B------:R-:W2:Y:S02]  /*0a10*/  LDG.E R4, desc[UR8][R4.64] ;  /* 0x0000000804047981 */ /* 0x000ea4000c1e1900 */
[----:B--2---:R-:W-:-:S13]  /*0a20*/  ISETP.NE.AND P0, PT, R4, 0x1, PT ;  /* 0x000000010400780c */ /* 0x004fda0003f05270 */
[----:B------:R-:W-:Y:S05]  /*0a30*/  @!P0 BRA `(.L_x_28) ;  /* 0xfffffffc00d48947 */ /* 0x000fea000383ffff */
.L_x_27:
[----:B------:R-:W-:Y:S05]  /*0a40*/  BSYNC.RECONVERGENT B1 ;  /* 0x0000000000017941 */ /* 0x000fea0003800200 */
.L_x_26:
[----:B------:R-:W0:Y:S01]  /*0a50*/  LDCU.64 UR10, c[0x0][0x3a0] ;  /* 0x00007400ff0a77ac */ /* 0x000e220008000a00 */
[----:B------:R-:W-:Y:S01]  /*0a60*/  IMAD.IADD R3, R0, 0x1, R11 ;  /* 0x0000000100037824 */ /* 0x000fe200078e020b */
[----:B------:R-:W-:Y:S04]  /*0a70*/  BSSY.RECONVERGENT B1, `(.L_x_29) ;  /* 0x0000014000017945 */ /* 0x000fe80003800200 */
[----:B------:R-:W-:Y:S02]  /*0a80*/  SHF.R.S32.HI R8, RZ, 0x1f, R3 ;  /* 0x0000001fff087819 */ /* 0x000fe40000011403 */
[----:B0-----:R-:W-:-:S04]  /*0a90*/  IADD3 R18, P0, PT, R9, UR10, RZ ;  /* 0x0000000a09127c10 */ /* 0x001fc8000ff1e0ff */
[----:B------:R-:W-:Y:S02]  /*0aa0*/  IADD3.X R17, PT, PT, R14, UR11, RZ, P0, !PT ;  /* 0x0000000b0e117c10 */ /* 0x000fe400087fe4ff */
[----:B------:R-:W-:-:S04]  /*0ab0*/  ISETP.GT.U32.AND P0, PT, R18, R3, PT ;  /* 0x000000031200720c */ /* 0x000fc80003f04070 */
[----:B------:R-:W-:-:S13]  /*0ac0*/  ISETP.GT.U32.AND.EX P0, PT, R17, R8, PT, P0 ;  /* 0x000000081100720c */ /* 0x000fda0003f04100 */
[----:B------:R-:W-:Y:S05]  /*0ad0*/  @!P0 BRA `(.L_x_30) ;  /* 0x0000000000348947 */ /* 0x000fea0003800000 */
[----:B------:R-:W-:-:S07]  /*0ae0*/  IMAD.MOV.U32 R9, RZ, RZ, R3 ;  /* 0x000000ffff097224 */ /* 0x000fce00078e0003 */
.L_x_31:
[----:B------:R-:W0:Y:S02]  /*0af0*/  LDCU.64 UR10, c[0x0][0x390] ;  /* 0x00007200ff0a77ac */ /* 0x000e240008000a00 */
[----:B0-----:R-:W-:-:S04]  /*0b00*/  LEA R4, P0, R3, UR10, 0x2 ;  /* 0x0000000a03047c11 */ /* 0x001fc8000f8010ff */
[----:B------:R-:W-:-:S05]  /*0b10*/  LEA.HI.X R5, R3, UR11, R8, 0x2, P0 ;  /* 0x0000000b03057c11 */ /* 0x000fca00080f1408 */
[----:B------:R-:W2:Y:S02]  /*0b20*/  LDG.E R4, desc[UR8][R4.64] ;  /* 0x0000000804047981 */ /* 0x000ea4000c1e1900 */
[----:B--2---:R-:W-:-:S13]  /*0b30*/  ISETP.NE.AND P0, PT, R4, 0x1, PT ;  /* 0x000000010400780c */ /* 0x004fda0003f05270 */
[----:B------:R-:W-:Y:S05]  /*0b40*/  @P0 BRA `(.L_x_30) ;  /* 0x0000000000180947 */ /* 0x000fea0003800000 */
[----:B------:R-:W-:-:S04]  /*0b50*/  IMAD.IADD R9, R0, 0x1, R9 ;  /* 0x0000000100097824 */ /* 0x000fc800078e0209 */
[--C-:B------:R-:W-:Y:S01]  /*0b60*/  IMAD.MOV.U32 R3, RZ, RZ, R9.reuse ;  /* 0x000000ffff037224 */ /* 0x100fe200078e0009 */
[----:B------:R-:W-:Y:S02]  /*0b70*/  ISETP.GT.U32.AND P0, PT, R18, R9, PT ;  /* 0x000000091200720c */ /* 0x000fe40003f04070 */
[----:B------:R-:W-:-:S04]  /*0b80*/  SHF.R.S32.HI R8, RZ, 0x1f, R9 ;  /* 0x0000001fff087819 */ /* 0x000fc80000011409 */
[----:B------:R-:W-:-:S13]  /*0b90*/  ISETP.GT.U32.AND.EX P0, PT, R17, R8, PT, P0 ;  /* 0x000000081100720c */ /* 0x000fda0003f04100 */
[----:B------:R-:W-:Y:S05]  /*0ba0*/  @P0 BRA `(.L_x_31) ;  /* 0xfffffffc00d00947 */ /* 0x000fea000383ffff */
.L_x_30:
[----:B------:R-:W-:Y:S05]  /*0bb0*/  BSYNC.RECONVERGENT B1 ;  /* 0x0000000000017941 */ /* 0x000fea0003800200 */
.L_x_29:
[----:B------:R-:W0:Y:S01]  /*0bc0*/  LDC.64 R4, c[0x0][0x3a0] ;  /* 0x0000e800ff047b82 */ /* 0x000e220000000a00 */
[----:B------:R-:W-:Y:S01]  /*0bd0*/  ISETP.GE.AND P2, PT, R6, RZ, PT ;  /* 0x000000ff0600720c */ /* 0x000fe20003f46270 */
[----:B------:R-:W-:Y:S01]  /*0be0*/  BSSY.RECONVERGENT B1, `(.L_x_32) ;  /* 0x0000013000017945 */ /* 0x000fe20003800200 */
[----:B------:R-:W-:Y:S01]  /*0bf0*/  ISETP.GE.AND P3, PT, R2, RZ, PT ;  /* 0x000000ff0200720c */ /* 0x000fe20003f66270 */
[----:B------:R-:W-:Y:S01]  /*0c00*/  IMAD.MOV.U32 R24, RZ, RZ, RZ ;  /* 0x000000ffff187224 */ /* 0x000fe200078e00ff */
[-C--:B0-----:R-:W-:Y:S02]  /*0c10*/  ISETP.GE.U32.AND P0, PT, R15, R4.reuse, PT ;  /* 0x000000040f00720c */ /* 0x081fe40003f06070 */
[----:B------:R-:W-:Y:S02]  /*0c20*/  ISETP.GE.U32.AND P1, PT, R3, R4, PT ;  /* 0x000000040300720c */ /* 0x000fe40003f26070 */
[-C--:B------:R-:W-:Y:S02]  /*0c30*/  ISETP.GE.U32.AND.EX P0, PT, R16, R5.reuse, PT, P0 ;  /* 0x000000051000720c */ /* 0x080fe40003f06100 */
[----:B------:R-:W-:-:S02]  /*0c40*/  ISETP.GE.U32.AND.EX P1, PT, R8, R5, PT, P1 ;  /* 0x000000050800720c */ /* 0x000fc40003f26110 */
[----:B------:R-:W-:Y:S01]  /*0c50*/  CS2R R4, SRZ ;  /* 0x0000000000047805 */ /* 0x000fe2000001ff00 */
[----:B------:R-:W-:Y:S10]  /*0c60*/  @!P2 BRA `(.L_x_33) ;  /* 0x000000000028a947 */ /* 0x000ff40003800000 */
[----:B------:R-:W0:Y:S02]  /*0c70*/  LDC.64 R14, c[0x0][0x390] ;  /* 0x0000e400ff0e7b82 */ /* 0x000e240000000a00 */
[----:B0-----:R-:W-:-:S06]  /*0c80*/  IMAD.WIDE.U32 R14, R6, 0x4, R14 ;  /* 0x00000004060e7825 */ /* 0x001fcc00078e000e */
[----:B------:R-:W2:Y:S02]  /*0c90*/  LDG.E R14, desc[UR8][R14.64] ;  /* 0x000000080e0e7981 */ /* 0x000ea4000c1e1900 */
[----:B--2---:R-:W-:-:S13]  /*0ca0*/  ISETP.NE.AND P2, PT, R14, RZ, PT ;  /* 0x000000ff0e00720c */ /* 0x004fda0003f45270 */
[----:B------:R-:W-:Y:S05]  /*0cb0*/  @P2 BRA `(.L_x_33) ;  /* 0x0000000000142947 */ /* 0x000fea0003800000 */
[----:B------:R-:W0:Y:S02]  /*0cc0*/  LDC.64 R14, c[0x0][0x388] ;  /* 0x0000e200ff0e7b82 */ /* 0x000e240000000a00 */
[----:B0-----:R-:W-:-:S06]  /*0cd0*/  IMAD.WIDE.U32 R14, R6, 0x8, R14 ;  /* 0x00000008060e7825 */ /* 0x001fcc00078e000e */
[----:B------:R-:W2:Y:S01]  /*0ce0*/  LDG.E.64 R14, desc[UR8][R14.64] ;  /* 0x000000080e0e7981 */ /* 0x000ea2000c1e1b00 */
[----:B------:R-:W-:Y:S01]  /*0cf0*/  IMAD.MOV.U32 R24, RZ, RZ, 0x1 ;  /* 0x00000001ff187424 */ /* 0x000fe200078e00ff */
[----:B--2---:R-:W-:-:S11]  /*0d00*/  DADD R4, RZ, R14 ;  /* 0x00000000ff047229 */ /* 0x004fd6000000000e */
.L_x_33:
[----:B------:R-:W-:Y:S05]  /*0d10*/  BSYNC.RECONVERGENT B1 ;  /* 0x0000000000017941 */ /* 0x000fea0003800200 */
.L_x_32:
[----:B------:R-:W-:Y:S04]  /*0d20*/  BSSY.RECONVERGENT B1, `(.L_x_34) ;  /* 0x000000c000017945 */ /* 0x000fe80003800200 */
[----:B------:R-:W-:Y:S05]  /*0d30*/  @P0 BRA `(.L_x_35) ;  /* 0x0000000000280947 */ /* 0x000fea0003800000 */
[----:B------:R-:W0:Y:S02]  /*0d40*/  LDC.64 R14, c[0x0][0x390] ;  /* 0x0000e400ff0e7b82 */ /* 0x000e240000000a00 */
[----:B0-----:R-:W-:-:S06]  /*0d50*/  IMAD.WIDE R14, R7, 0x4, R14 ;  /* 0x00000004070e7825 */ /* 0x001fcc00078e020e */
[----:B------:R-:W2:Y:S02]  /*0d60*/  LDG.E R14, desc[UR8][R14.64+0x4] ;  /* 0x000004080e0e7981 */ /* 0x000ea4000c1e1900 */
[----:B--2---:R-:W-:-:S13]  /*0d70*/  ISETP.NE.AND P0, PT, R14, RZ, PT ;  /* 0x000000ff0e00720c */ /* 0x004fda0003f05270 */
[----:B------:R-:W-:Y:S05]  /*0d80*/  @P0 BRA `(.L_x_35) ;  /* 0x0000000000140947 */ /* 0x000fea0003800000 */
[----:B------:R-:W0:Y:S02]  /*0d90*/  LDC.64 R14, c[0x0][0x388] ;  /* 0x0000e200ff0e7b82 */ /* 0x000e240000000a00 */
[----:B0-----:R-:W-:-:S06]  /*0da0*/  IMAD.WIDE R6, R7, 0x8, R14 ;  /* 0x0000000807067825 */ /* 0x001fcc00078e020e */
[----:B------:R-:W2:Y:S01]  /*0db0*/  LDG.E.64 R6, desc[UR8][R6.64+0x8] ;  /* 0x0000080806067981 */ /* 0x000ea2000c1e1b00 */
[----:B------:R-:W-:Y:S01]  /*0dc0*/  VIADD R24, R24, 0x1 ;  /* 0x0000000118187836 */ /* 0x000fe20000000000 */
[----:B--2---:R-:W-:-:S11]  /*0dd0*/  DADD R4, R4, R6 ;  /* 0x0000000004047229 */ /* 0x004fd60000000006 */
.L_x_35:
[----:B------:R-:W-:Y:S05]  /*0de0*/  BSYNC.RECONVERGENT B1 ;  /* 0x0000000000017941 */ /* 0x000fea0003800200 */
.L_x_34:
[----:B------:R-:W-:Y:S04]  /*0df0*/  BSSY.RECONVERGENT B1, `(.L_x_36) ;  /* 0x000000c000017945 */ /* 0x000fe80003800200 */
[----:B------:R-:W-:Y:S05]  /*0e00*/  @!P3 BRA `(.L_x_37) ;  /* 0x000000000028b947 */ /* 0x000fea0003800000 */
        /* <DEDUP_REMOVED lines=8> */
[----:B------:R-:W-:Y:S01]  /*0e90*/  VIADD R24, R24, 0x1 ;  /* 0x0000000118187836 */ /* 0x000fe20000000000 */
[----:B--2---:R-:W-:-:S11]  /*0ea0*/  DADD R4, R4, R6 ;  /* 0x0000000004047229 */ /* 0x004fd60000000006 */
.L_x_37:
[----:B------:R-:W-:Y:S05]  /*0eb0*/  BSYNC.RECONVERGENT B1 ;  /* 0x0000000000017941 */ /* 0x000fea0003800200 */
.L_x_36:
[----:B------:R-:W-:Y:S04]  /*0ec0*/  BSSY.RELIABLE B1, `(.L_x_38) ;  /* 0x0000012000017945 */ /* 0x000fe80003800100 */
[----:B------:R-:W-:Y:S05]  /*0ed0*/  @P1 BRA `(.L_x_39) ;  /* 0x0000000000341947 */ /* 0x000fea0003800000 */
[----:B------:R-:W0:Y:S02]  /*0ee0*/  LDCU.64 UR10, c[0x0][0x390] ;  /* 0x00007200ff0a77ac */ /* 0x000e240008000a00 */
[----:B0-----:R-:W-:-:S04]  /*0ef0*/  LEA R6, P0, R3, UR10, 0x2 ;  /* 0x0000000a03067c11 */ /* 0x001fc8000f8010ff */
[----:B------:R-:W-:-:S05]  /*0f00*/  LEA.HI.X R7, R3, UR11, R8, 0x2, P0 ;  /* 0x0000000b03077c11 */ /* 0x000fca00080f1408 */
[----:B------:R-:W2:Y:S02]  /*0f10*/  LDG.E R6, desc[UR8][R6.64] ;  /* 0x0000000806067981 */ /* 0x000ea4000c1e1900 */
[----:B--2---:R-:W-:-:S13]  /*0f20*/  ISETP.NE.AND P0, PT, R6, RZ, PT ;  /* 0x000000ff0600720c */ /* 0x004fda0003f05270 */
[----:B------:R-:W-:Y:S05]  /*0f30*/  @P0 BRA `(.L_x_39) ;  /* 0x00000000001c0947 */ /* 0x000fea0003800000 */
[----:B------:R-:W0:Y:S02]  /*0f40*/  LDCU.64 UR10, c[0x0][0x388] ;  /* 0x00007100ff0a77ac */ /* 0x000e240008000a00 */
[----:B0-----:R-:W-:-:S04]  /*0f50*/  LEA R2, P0, R3, UR10, 0x3 ;  /* 0x0000000a03027c11 */ /* 0x001fc8000f8018ff */
[----:B------:R-:W-:-:S06]  /*0f60*/  LEA.HI.X R3, R3, UR11, R8, 0x3, P0 ;  /* 0x0000000b03037c11 */ /* 0x000fcc00080f1c08 */
[----:B------:R-:W2:Y:S01]  /*0f70*/  LDG.E.64 R2, desc[UR8][R2.64] ;  /* 0x0000000802027981 */ /* 0x000ea2000c1e1b00 */
[----:B------:R-:W-:Y:S01]  /*0f80*/  VIADD R24, R24, 0x1 ;  /* 0x0000000118187836 */ /* 0x000fe20000000000 */
[----:B--2---:R-:W-:Y:S01]  /*0f90*/  DADD R4, R4, R2 ;  /* 0x0000000004047229 */ /* 0x004fe20000000002 */
[----:B------:R-:W-:Y:S10]  /*0fa0*/  BRA `(.L_x_40) ;  /* 0x00000000000c7947 */ /* 0x000ff40003800000 */
.L_x_39:
[----:B------:R-:W-:-:S13]  /*0fb0*/  ISETP.NE.AND P0, PT, R24, RZ, PT ;  /* 0x000000ff1800720c */ /* 0x000fda0003f05270 */
[----:B------:R-:W-:Y:S05]  /*0fc0*/  @!P0 BREAK.RELIABLE B1 ;  /* 0x0000000000018942 */ /* 0x000fea0003800100 */
[----:B------:R-:W-:Y:S05]  /*0fd0*/  @!P0 BRA `(.L_x_41) ;  /* 0x0000000000908947 */ /* 0x000fea0003800000 */
.L_x_40:
[----:B------:R-:W-:Y:S05]  /*0fe0*/  BSYNC.RELIABLE B1 ;  /* 0x0000000000017941 */ /* 0x000fea0003800100 */
.L_x_38:
[----:B------:R-:W0:Y:S01]  /*0ff0*/  I2F.F64.U32 R24, R24 ;  /* 0x0000001800187312 */ /* 0x000e220000201800 */
[----:B------:R-:W-:Y:S01]  /*1000*/  IMAD.MOV.U32 R2, RZ, RZ, 0x1 ;  /* 0x00000001ff027424 */ /* 0x000fe200078e00ff */
[----:B------:R-:W-:Y:S01]  /*1010*/  FSETP.GEU.AND P1, PT, |R5|, 6.5827683646048100446e-37, PT ;  /* 0x036000000500780b */ /* 0x000fe20003f2e200 */
[----:B------:R-:W-:Y:S05]  /*1020*/  BSSY.RECONVERGENT B1, `(.L_x_42) ;  /* 0x0000011000017945 */ /* 0x000fea0003800200 */
[----:B0-----:R-:W0:Y:S02]  /*1030*/  MUFU.RCP64H R3, R25 ;  /* 0x0000001900037308 */ /* 0x001e240000001800 */
[----:B0-----:R-:W-:-:S08]  /*1040*/  DFMA R6, -R24, R2, 1 ;  /* 0x3ff000001806742b */ /* 0x001fd00000000102 */
[----:B------:R-:W-:-:S08]  /*1050*/  DFMA R6, R6, R6, R6 ;  /* 0x000000060606722b */ /* 0x000fd00000000006 */
[----:B------:R-:W-:-:S08]  /*1060*/  DFMA R6, R2, R6, R2 ;  /* 0x000000060206722b */ /* 0x000fd00000000002 */
[----:B------:R-:W-:-:S08]  /*1070*/  DFMA R2, -R24, R6, 1 ;  /* 0x3ff000001802742b */ /* 0x000fd00000000106 */
[----:B------:R-:W-:-:S08]  /*1080*/  DFMA R2, R6, R2, R6 ;  /* 0x000000020602722b */ /* 0x000fd00000000006 */
[----:B------:R-:W-:-:S08]  /*1090*/  DMUL R6, R2, R4 ;  /* 0x0000000402067228 */ /* 0x000fd00000000000 */
[----:B------:R-:W-:-:S08]  /*10a0*/  DFMA R8, -R24, R6, R4 ;  /* 0x000000061808722b */ /* 0x000fd00000000104 */
[----:B------:R-:W-:-:S10]  /*10b0*/  DFMA R2, R2, R8, R6 ;  /* 0x000000080202722b */ /* 0x000fd40000000006 */
[----:B------:R-:W-:-:S05]  /*10c0*/  FFMA R6, RZ, R25, R3 ;  /* 0x00000019ff067223 */ /* 0x000fca0000000003 */
[----:B------:R-:W-:-:S13]  /*10d0*/  FSETP.GT.AND P0, PT, |R6|, 1.469367938527859385e-39, PT ;  /* 0x001000000600780b */ /* 0x000fda0003f04200 */
[----:B------:R-:W-:Y:S05]  /*10e0*/  @P0 BRA P1, `(.L_x_43) ;  /* 0x0000000000100947 */ /* 0x000fea0000800000 */
[----:B------:R-:W-:Y:S01]  /*10f0*/  IMAD.MOV.U32 R6, RZ, RZ, R4 ;  /* 0x000000ffff067224 */ /* 0x000fe200078e0004 */
[----:B------:R-:W-:Y:S01]  /*1100*/  MOV R22, 0x1130 ;  /* 0x0000113000167802 */ /* 0x000fe20000000f00 */
[----:B------:R-:W-:-:S07]  /*1110*/  IMAD.MOV.U32 R7, RZ, RZ, R5 ;  /* 0x000000ffff077224 */ /* 0x000fce00078e0005 */
[----:B------:R-:W-:Y:S05]  /*1120*/  CALL.REL.NOINC `($__internal_0_$__cuda_sm20_div_rn_f64_full) ;  /* 0x0000000000647944 */ /* 0x000fea0003c00000 */
.L_x_43:
[----:B------:R-:W-:Y:S05]  /*1130*/  BSYNC.RECONVERGENT B1 ;  /* 0x0000000000017941 */ /* 0x000fea0003800200 */
.L_x_42:
[----:B------:R-:W0:Y:S02]  /*1140*/  LDCU.64 UR10, c[0x0][0x380] ;  /* 0x00007000ff0a77ac */ /* 0x000e240008000a00 */
[----:B0-----:R-:W-:-:S04]  /*1150*/  LEA R4, P0, R11, UR10, 0x3 ;  /* 0x0000000a0b047c11 */ /* 0x001fc8000f8018ff */
[----:B------:R-:W-:-:S05]  /*1160*/  LEA.HI.X R5, R11, UR11, R10, 0x3, P0 ;  /* 0x0000000b0b057c11 */ /* 0x000fca00080f1c0a */
[----:B------:R1:W-:Y:S01]  /*1170*/  STG.E.64 desc[UR8][R4.64], R2 ;  /* 0x0000000204007986 */ /* 0x0003e2000c101b08 */
[----:B------:R-:W-:Y:S05]  /*1180*/  BRA `(.L_x_41) ;  /* 0x0000000000247947 */ /* 0x000fea0003800000 */
.L_x_19:
[----:B------:R-:W0:Y:S01]  /*1190*/  LDCU.128 UR16, c[0x0][0x380] ;  /* 0x00007000ff1077ac */ /* 0x000e220008000c00 */
[C---:B------:R-:W-:Y:S01]  /*11a0*/  IMAD.SHL.U32 R4, R11.reuse, 0x8, RZ ;  /* 0x000000080b047824 */ /* 0x040fe200078e00ff */
[----:B------:R-:W-:-:S04]  /*11b0*/  SHF.L.U64.HI R5, R11, 0x3, R10 ;  /* 0x000000030b057819 */ /* 0x000fc8000001020a */
[----:B0-----:R-:W-:-:S04]  /*11c0*/  IADD3 R2, P0, PT, R4, UR18, RZ ;  /* 0x0000001204027c10 */ /* 0x001fc8000ff1e0ff */
[----:B------:R-:W-:-:S06]  /*11d0*/  IADD3.X R3, PT, PT, R5, UR19, RZ, P0, !PT ;  /* 0x0000001305037c10 */ /* 0x000fcc00087fe4ff */
[----:B------:R-:W2:Y:S01]  /*11e0*/  LDG.E.64 R2, desc[UR8][R2.64] ;  /* 0x0000000802027981 */ /* 0x000ea2000c1e1b00 */
[----:B------:R-:W-:-:S04]  /*11f0*/  IADD3 R4, P0, PT, R4, UR16, RZ ;  /* 0x0000001004047c10 */ /* 0x000fc8000ff1e0ff */
[----:B------:R-:W-:-:S05]  /*1200*/  IADD3.X R5, PT, PT, R5, UR17, RZ, P0, !PT ;  /* 0x0000001105057c10 */ /* 0x000fca00087fe4ff */
[----:B--2---:R0:W-:Y:S04]  /*1210*/  STG.E.64 desc[UR8][R4.64], R2 ;  /* 0x0000000204007986 */ /* 0x0041e8000c101b08 */
.L_x_41:
[----:B------:R-:W-:Y:S05]  /*1220*/  BSYNC.RECONVERGENT B0 ;  /* 0x0000000000007941 */ /* 0x000fea0003800200 */
.L_x_18:
[----:B------:R-:W2:Y:S01]  /*1230*/  LDCU UR7, c[0x0][0x360] ;  /* 0x00006c00ff0777ac */ /* 0x000ea20008000800 */
[----:B01----:R-:W2:Y:S02]  /*1240*/  LDC R2, c[0x0][0x370] ;  /* 0x0000dc00ff027b82 */ /* 0x003ea40000000800 */
[----:B--2---:R-:W-:-:S05]  /*1250*/  IMAD R2, R2, UR7, RZ ;  /* 0x0000000702027c24 */ /* 0x004fca000f8e02ff */
[----:B------:R-:W-:-:S05]  /*1260*/  IADD3 R11, P0, PT, R2, R11, RZ ;  /* 0x0000000b020b7210 */ /* 0x000fca0007f1e0ff */
[----:B------:R-:W-:Y:S01]  /*1270*/  IMAD.X R10, RZ, RZ, R10, P0 ;  /* 0x000000ffff0a7224 */ /* 0x000fe200000e060a */
[----:B------:R-:W-:-:S04]  /*1280*/  ISETP.GE.U32.AND P0, PT, R11, UR4, PT ;  /* 0x000000040b007c0c */ /* 0x000fc8000bf06070 */
[----:B------:R-:W-:-:S13]  /*1290*/  ISETP.GE.U32.AND.EX P0, PT, R10, UR6, PT, P0 ;  /* 0x000000060a007c0c */ /* 0x000fda000bf06100 */
[----:B------:R-:W-:Y:S05]  /*12a0*/  @!P0 BRA `(.L_x_44) ;  /* 0xffffffec00dc8947 */ /* 0x000fea000383ffff */
[----:B------:R-:W-:Y:S05]  /*12b0*/  EXIT ;  /* 0x000000000000794d */ /* 0x000fea0003800000 */
        .weak           $__internal_0_$__cuda_sm20_div_rn_f64_full
        .type           $__internal_0_$__cuda_sm20_div_rn_f64_full,@function
        .size           $__internal_0_$__cuda_sm20_div_rn_f64_full,($__internal_1_$__cuda_sm20_rem_u64 - $__internal_0_$__cuda_sm20_div_rn_f64_full)
$__internal_0_$__cuda_sm20_div_rn_f64_full:
[C---:B------:R-:W-:Y:S01]  /*12c0*/  FSETP.GEU.AND P0, PT, |R25|.reuse, 1.469367938527859385e-39, PT ;  /* 0x001000001900780b */ /* 0x040fe20003f0e200 */
[--C-:B------:R-:W-:Y:S01]  /*12d0*/  IMAD.MOV.U32 R4, RZ, RZ, R24.reuse ;  /* 0x000000ffff047224 */ /* 0x100fe200078e0018 */
[----:B------:R-:W-:Y:S01]  /*12e0*/  LOP3.LUT R2, R25, 0x800fffff, RZ, 0xc0, !PT ;  /* 0x800fffff19027812 */ /* 0x000fe200078ec0ff */
[----:B------:R-:W-:Y:S01]  /*12f0*/  IMAD.MOV.U32 R5, RZ, RZ, R25 ;  /* 0x000000ffff057224 */ /* 0x000fe200078e0019 */
[C---:B------:R-:W-:Y:S01]  /*1300*/  FSETP.GEU.AND P2, PT, |R7|.reuse, 1.469367938527859385e-39, PT ;  /* 0x001000000700780b */ /* 0x040fe20003f4e200 */
[----:B------:R-:W-:Y:S01]  /*1310*/  IMAD.MOV.U32 R14, RZ, RZ, 0x1 ;  /* 0x00000001ff0e7424 */ /* 0x000fe200078e00ff */
[----:B------:R-:W-:Y:S01]  /*1320*/  LOP3.LUT R3, R2, 0x3ff00000, RZ, 0xfc, !PT ;  /* 0x3ff0000002037812 */ /* 0x000fe200078efcff */
[----:B------:R-:W-:Y:S01]  /*1330*/  IMAD.MOV.U32 R2, RZ, RZ, R24 ;  /* 0x000000ffff027224 */ /* 0x000fe200078e0018 */
[----:B------:R-:W-:Y:S01]  /*1340*/  LOP3.LUT R21, R7, 0x7ff00000, RZ, 0xc0, !PT ;  /* 0x7ff0000007157812 */ /* 0x000fe200078ec0ff */
[----:B------:R-:W-:Y:S01]  /*1350*/  IMAD.MOV.U32 R20, RZ, RZ, 0x1ca00000 ;  /* 0x1ca00000ff147424 */ /* 0x000fe200078e00ff */
[----:B------:R-:W-:Y:S01]  /*1360*/  LOP3.LUT R24, R25, 0x7ff00000, RZ, 0xc0, !PT ;  /* 0x7ff0000019187812 */ /* 0x000fe200078ec0ff */
[----:B------:R-:W-:Y:S02]  /*1370*/  BSSY.RECONVERGENT B2, `(.L_x_45) ;  /* 0x000004e000027945 */ /* 0x000fe40003800200 */
[----:B------:R-:W-:Y:S01]  /*1380*/  @!P0 DMUL R2, R4, 8.98846567431157953865e+307 ;  /* 0x7fe0000004028828 */ /* 0x000fe20000000000 */
[----:B------:R-:W-:Y:S01]  /*1390*/  ISETP.GE.U32.AND P1, PT, R21, R24, PT ;  /* 0x000000181500720c */ /* 0x000fe20003f26070 */
[----:B------:R-:W-:-:S02]  /*13a0*/  IMAD.MOV.U32 R23, RZ, RZ, R21 ;  /* 0x000000ffff177224 */ /* 0x000fc400078e0015 */
[----:B------:R-:W-:Y:S02]  /*13b0*/  @!P2 LOP3.LUT R16, R5, 0x7ff00000, RZ, 0xc0, !PT ;  /* 0x7ff000000510a812 */ /* 0x000fe400078ec0ff */
[----:B------:R-:W0:Y:S02]  /*13c0*/  MUFU.RCP64H R15, R3 ;  /* 0x00000003000f7308 */ /* 0x000e240000001800 */
[----:B------:R-:W-:Y:S02]  /*13d0*/  @!P2 ISETP.GE.U32.AND P3, PT, R21, R16, PT ;  /* 0x000000101500a20c */ /* 0x000fe40003f66070 */
[----:B------:R-:W-:Y:S02]  /*13e0*/  @!P0 LOP3.LUT R24, R3, 0x7ff00000, RZ, 0xc0, !PT ;  /* 0x7ff0000003188812 */ /* 0x000fe400078ec0ff */
[----:B------:R-:W-:-:S04]  /*13f0*/  @!P2 SEL R17, R20, 0x63400000, !P3 ;  /* 0x634000001411a807 */ /* 0x000fc80005800000 */
[----:B------:R-:W-:-:S04]  /*1400*/  @!P2 LOP3.LUT R18, R17, 0x80000000, R7, 0xf8, !PT ;  /* 0x800000001112a812 */ /* 0x000fc800078ef807 */
[----:B------:R-:W-:Y:S01]  /*1410*/  @!P2 LOP3.LUT R19, R18, 0x100000, RZ, 0xfc, !PT ;  /* 0x001000001213a812 */ /* 0x000fe200078efcff */
[----:B------:R-:W-:Y:S01]  /*1420*/  @!P2 IMAD.MOV.U32 R18, RZ, RZ, RZ ;  /* 0x000000ffff12a224 */ /* 0x000fe200078e00ff */
[----:B0-----:R-:W-:-:S08]  /*1430*/  DFMA R8, R14, -R2, 1 ;  /* 0x3ff000000e08742b */ /* 0x001fd00000000802 */
[----:B------:R-:W-:-:S08]  /*1440*/  DFMA R8, R8, R8, R8 ;  /* 0x000000080808722b */ /* 0x000fd00000000008 */
[----:B------:R-:W-:Y:S01]  /*1450*/  DFMA R14, R14, R8, R14 ;  /* 0x000000080e0e722b */ /* 0x000fe2000000000e */
[----:B------:R-:W-:Y:S01]  /*1460*/  SEL R9, R20, 0x63400000, !P1 ;  /* 0x6340000014097807 */ /* 0x000fe20004800000 */
[----:B------:R-:W-:-:S03]  /*1470*/  IMAD.MOV.U32 R8, RZ, RZ, R6 ;  /* 0x000000ffff087224 */ /* 0x000fc600078e0006 */
[----:B------:R-:W-:-:S03]  /*1480*/  LOP3.LUT R9, R9, 0x800fffff, R7, 0xf8, !PT ;  /* 0x800fffff09097812 */ /* 0x000fc600078ef807 */
[----:B------:R-:W-:-:S03]  /*1490*/  DFMA R16, R14, -R2, 1 ;  /* 0x3ff000000e10742b */ /* 0x000fc60000000802 */
[----:B------:R-:W-:-:S05]  /*14a0*/  @!P2 DFMA R8, R8, 2, -R18 ;  /* 0x400000000808a82b */ /* 0x000fca0000000812 */
[----:B------:R-:W-:-:S05]  /*14b0*/  DFMA R16, R14, R16, R14 ;  /* 0x000000100e10722b */ /* 0x000fca000000000e */
[----:B------:R-:W-:-:S03]  /*14c0*/  @!P2 LOP3.LUT R23, R9, 0x7ff00000, RZ, 0xc0, !PT ;  /* 0x7ff000000917a812 */ /* 0x000fc600078ec0ff */
[----:B------:R-:W-:Y:S02]  /*14d0*/  DMUL R14, R16, R8 ;  /* 0x00000008100e7228 */ /* 0x000fe40000000000 */
[----:B------:R-:W-:-:S05]  /*14e0*/  VIADD R25, R23, 0xffffffff ;  /* 0xffffffff17197836 */ /* 0x000fca0000000000 */
[----:B------:R-:W-:Y:S01]  /*14f0*/  ISETP.GT.U32.AND P0, PT, R25, 0x7feffffe, PT ;  /* 0x7feffffe1900780c */ /* 0x000fe20003f04070 */
[----:B------:R-:W-:Y:S01]  /*1500*/  VIADD R25, R24, 0xffffffff ;  /* 0xffffffff18197836 */ /* 0x000fe20000000000 */
[----:B------:R-:W-:-:S04]  /*1510*/  DFMA R18, R14, -R2, R8 ;  /* 0x800000020e12722b */ /* 0x000fc80000000008 */
[----:B------:R-:W-:-:S04]  /*1520*/  ISETP.GT.U32.OR P0, PT, R25, 0x7feffffe, P0 ;  /* 0x7feffffe1900780c */ /* 0x000fc80000704470 */
[----:B------:R-:W-:-:S09]  /*1530*/  DFMA R18, R16, R18, R14 ;  /* 0x000000121012722b */ /* 0x000fd2000000000e */
[----:B------:R-:W-:Y:S05]  /*1540*/  @P0 BRA `(.L_x_46) ;  /* 0x00000000006c0947 */ /* 0x000fea0003800000 */
[----:B------:R-:W-:-:S04]  /*1550*/  LOP3.LUT R14, R5, 0x7ff00000, RZ, 0xc0, !PT ;  /* 0x7ff00000050e7812 */ /* 0x000fc800078ec0ff */
[CC--:B------:R-:W-:Y:S02]  /*1560*/  VIADDMNMX R6, R21.reuse, -R14.reuse, 0xb9600000, !PT ;  /* 0xb960000015067446 */ /* 0x0c0fe4000780090e */
[----:B------:R-:W-:Y:S02]  /*1570*/  ISETP.GE.U32.AND P0, PT, R21, R14, PT ;  /* 0x0000000e1500720c */ /* 0x000fe40003f06070 */
[----:B------:R-:W-:Y:S02]  /*1580*/  VIMNMX R6, PT, PT, R6, 0x46a00000, PT ;  /* 0x46a0000006067848 */ /* 0x000fe40003fe0100 */
[----:B------:R-:W-:-:S05]  /*1590*/  SEL R7, R20, 0x63400000, !P0 ;  /* 0x6340000014077807 */ /* 0x000fca0004000000 */
[----:B------:R-:W-:Y:S02]  /*15a0*/  IMAD.IADD R16, R6, 0x1, -R7 ;  /* 0x0000000106107824 */ /* 0x000fe400078e0a07 */
[----:B------:R-:W-:Y:S02]  /*15b0*/  IMAD.MOV.U32 R6, RZ, RZ, RZ ;  /* 0x000000ffff067224 */ /* 0x000fe400078e00ff */
[----:B------:R-:W-:-:S06]  /*15c0*/  VIADD R7, R16, 0x7fe00000 ;  /* 0x7fe0000010077836 */ /* 0x000fcc0000000000 */
[----:B------:R-:W-:-:S10]  /*15d0*/  DMUL R14, R18, R6 ;  /* 0x00000006120e7228 */ /* 0x000fd40000000000 */
[----:B------:R-:W-:-:S13]  /*15e0*/  FSETP.GTU.AND P0, PT, |R15|, 1.469367938527859385e-39, PT ;  /* 0x001000000f00780b */ /* 0x000fda0003f0c200 */
[----:B------:R-:W-:Y:S05]  /*15f0*/  @P0 BRA `(.L_x_47) ;  /* 0x0000000000940947 */ /* 0x000fea0003800000 */
[----:B------:R-:W-:Y:S01]  /*1600*/  DFMA R2, R18, -R2, R8 ;  /* 0x800000021202722b */ /* 0x000fe20000000008 */
[----:B------:R-:W-:-:S09]  /*1610*/  IMAD.MOV.U32 R6, RZ, RZ, RZ ;  /* 0x000000ffff067224 */ /* 0x000fd200078e00ff */
[C---:B------:R-:W-:Y:S02]  /*1620*/  FSETP.NEU.AND P0, PT, R3.reuse, RZ, PT ;  /* 0x000000ff0300720b */ /* 0x040fe40003f0d000 */
[----:B------:R-:W-:-:S04]  /*1630*/  LOP3.LUT R5, R3, 0x80000000, R5, 0x48, !PT ;  /* 0x8000000003057812 */ /* 0x000fc800078e4805 */
[----:B------:R-:W-:-:S07]  /*1640*/  LOP3.LUT R7, R5, R7, RZ, 0xfc, !PT ;  /* 0x0000000705077212 */ /* 0x000fce00078efcff */
[----:B------:R-:W-:Y:S05]  /*1650*/  @!P0 BRA `(.L_x_47) ;  /* 0x00000000007c8947 */ /* 0x000fea0003800000 */
[----:B------:R-:W-:Y:S01]  /*1660*/  IMAD.MOV R3, RZ, RZ, -R16 ;  /* 0x000000ffff037224 */ /* 0x000fe200078e0a10 */
[----:B------:R-:W-:Y:S01]  /*1670*/  DMUL.RP R6, R18, R6 ;  /* 0x0000000612067228 */ /* 0x000fe20000008000 */
[----:B------:R-:W-:-:S06]  /*1680*/  IMAD.MOV.U32 R2, RZ, RZ, RZ ;  /* 0x000000ffff027224 */ /* 0x000fcc00078e00ff */
[----:B------:R-:W-:-:S03]  /*1690*/  DFMA R2, R14, -R2, R18 ;  /* 0x800000020e02722b */ /* 0x000fc60000000012 */
[----:B------:R-:W-:-:S03]  /*16a0*/  LOP3.LUT R5, R7, R5, RZ, 0x3c, !PT ;  /* 0x0000000507057212 */ /* 0x000fc600078e3cff */
[----:B------:R-:W-:-:S04]  /*16b0*/  IADD3 R2, PT, PT, -R16, -0x43300000, RZ ;  /* 0xbcd0000010027810 */ /* 0x000fc80007ffe1ff */
[----:B------:R-:W-:-:S04]  /*16c0*/  FSETP.NEU.AND P0, PT, |R3|, R2, PT ;  /* 0x000000020300720b */ /* 0x000fc80003f0d200 */
[----:B------:R-:W-:Y:S02]  /*16d0*/  FSEL R14, R6, R14, !P0 ;  /* 0x0000000e060e7208 */ /* 0x000fe40004000000 */
[----:B------:R-:W-:Y:S01]  /*16e0*/  FSEL R15, R5, R15, !P0 ;  /* 0x0000000f050f7208 */ /* 0x000fe20004000000 */
[----:B------:R-:W-:Y:S06]  /*16f0*/  BRA `(.L_x_47) ;  /* 0x0000000000547947 */ /* 0x000fec0003800000 */
.L_x_46:
[----:B------:R-:W-:-:S14]  /*1700*/  DSETP.NAN.AND P0, PT, R6, R6, PT ;  /* 0x000000060600722a */ /* 0x000fdc0003f08000 */
[----:B------:R-:W-:Y:S05]  /*1710*/  @P0 BRA `(.L_x_48) ;  /* 0x0000000000440947 */ /* 0x000fea0003800000 */
[----:B------:R-:W-:-:S14]  /*1720*/  DSETP.NAN.AND P0, PT, R4, R4, PT ;  /* 0x000000040400722a */ /* 0x000fdc0003f08000 */
[----:B------:R-:W-:Y:S05]  /*1730*/  @P0 BRA `(.L_x_49) ;  /* 0x0000000000300947 */ /* 0x000fea0003800000 */
[----:B------:R-:W-:Y:S01]  /*1740*/  ISETP.NE.AND P0, PT, R23, R24, PT ;  /* 0x000000181700720c */ /* 0x000fe20003f05270 */
[----:B------:R-:W-:Y:S02]  /*1750*/  IMAD.MOV.U32 R14, RZ, RZ, 0x0 ;  /* 0x00000000ff0e7424 */ /* 0x000fe400078e00ff */
[----:B------:R-:W-:-:S10]  /*1760*/  IMAD.MOV.U32 R15, RZ, RZ, -0x80000 ;  /* 0xfff80000ff0f7424 */ /* 0x000fd400078e00ff */
[----:B------:R-:W-:Y:S05]  /*1770*/  @!P0 BRA `(.L_x_47) ;  /* 0x0000000000348947 */ /* 0x000fea0003800000 */
[----:B------:R-:W-:Y:S02]  /*1780*/  ISETP.NE.AND P0, PT, R23, 0x7ff00000, PT ;  /* 0x7ff000001700780c */ /* 0x000fe40003f05270 */
[----:B------:R-:W-:Y:S02]  /*1790*/  LOP3.LUT R15, R7, 0x80000000, R5, 0x48, !PT ;  /* 0x80000000070f7812 */ /* 0x000fe400078e4805 */
[----:B------:R-:W-:-:S13]  /*17a0*/  ISETP.EQ.OR P0, PT, R24, RZ, !P0 ;  /* 0x000000ff1800720c */ /* 0x000fda0004702670 */
[----:B------:R-:W-:Y:S01]  /*17b0*/  @P0 LOP3.LUT R2, R15, 0x7ff00000, RZ, 0xfc, !PT ;  /* 0x7ff000000f020812 */ /* 0x000fe200078efcff */
[----:B------:R-:W-:Y:S02]  /*17c0*/  @!P0 IMAD.MOV.U32 R14, RZ, RZ, RZ ;  /* 0x000000ffff0e8224 */ /* 0x000fe400078e00ff */
[----:B------:R-:W-:Y:S02]  /*17d0*/  @P0 IMAD.MOV.U32 R14, RZ, RZ, RZ ;  /* 0x000000ffff0e0224 */ /* 0x000fe400078e00ff */
[----:B------:R-:W-:Y:S01]  /*17e0*/  @P0 IMAD.MOV.U32 R15, RZ, RZ, R2 ;  /* 0x000000ffff0f0224 */ /* 0x000fe200078e0002 */
[----:B------:R-:W-:Y:S06]  /*17f0*/  BRA `(.L_x_47) ;  /* 0x0000000000147947 */ /* 0x000fec0003800000 */
.L_x_49:
[----:B------:R-:W-:Y:S01]  /*1800*/  LOP3.LUT R15, R5, 0x80000, RZ, 0xfc, !PT ;  /* 0x00080000050f7812 */ /* 0x000fe200078efcff */
[----:B------:R-:W-:Y:S01]  /*1810*/  IMAD.MOV.U32 R14, RZ, RZ, R4 ;  /* 0x000000ffff0e7224 */ /* 0x000fe200078e0004 */
[----:B------:R-:W-:Y:S06]  /*1820*/  BRA `(.L_x_47) ;  /* 0x0000000000087947 */ /* 0x000fec0003800000 */
.L_x_48:
[----:B------:R-:W-:Y:S01]  /*1830*/  LOP3.LUT R15, R7, 0x80000, RZ, 0xfc, !PT ;  /* 0x00080000070f7812 */ /* 0x000fe200078efcff */
[----:B------:R-:W-:-:S07]  /*1840*/  IMAD.MOV.U32 R14, RZ, RZ, R6 ;  /* 0x000000ffff0e7224 */ /* 0x000fce00078e0006 */
.L_x_47:
[----:B------:R-:W-:Y:S05]  /*1850*/  BSYNC.RECONVERGENT B2 ;  /* 0x0000000000027941 */ /* 0x000fea0003800200 */
.L_x_45:
[----:B------:R-:W-:Y:S02]  /*1860*/  IMAD.MOV.U32 R23, RZ, RZ, 0x0 ;  /* 0x00000000ff177424 */ /* 0x000fe400078e00ff */
[----:B------:R-:W-:Y:S02]  /*1870*/  IMAD.MOV.U32 R2, RZ, RZ, R14 ;  /* 0x000000ffff027224 */ /* 0x000fe400078e000e */
[----:B------:R-:W-:Y:S01]  /*1880*/  IMAD.MOV.U32 R3, RZ, RZ, R15 ;  /* 0x000000ffff037224 */ /* 0x000fe200078e000f */
[----:B------:R-:W-:Y:S06]  /*1890*/  RET.REL.NODEC R22 `(_Z14occludedKernelPdS_Pimm) ;  /* 0xffffffe416d87950 */ /* 0x000fec0003c3ffff */
        .weak           $__internal_1_$__cuda_sm20_rem_u64
        .type           $__internal_1_$__cuda_sm20_rem_u64,@function
        .size           $__internal_1_$__cuda_sm20_rem_u64,($__internal_2_$__cuda_sm20_sqrt_rn_f32_slowpath - $__internal_1_$__cuda_sm20_rem_u64)
$__internal_1_$__cuda_sm20_rem_u64:
[----:B------:R-:W0:Y:S01]  /*18a0*/  LDCU.64 UR10, c[0x0][0x3a0] ;  /* 0x00007400ff0a77ac */ /* 0x000e220008000a00 */
[----:B------:R-:W1:Y:S01]  /*18b0*/  LDC.64 R2, c[0x0][0x3a0] ;  /* 0x0000e800ff027b82 */ /* 0x000e620000000a00 */
[----:B0-----:R-:W0:Y:S08]  /*18c0*/  I2F.U64.RP R5, UR10 ;  /* 0x0000000a00057d12 */ /* 0x001e300008309000 */
[----:B0-----:R-:W0:Y:S02]  /*18d0*/  MUFU.RCP R5, R5 ;  /* 0x0000000500057308 */ /* 0x001e240000001000 */
[----:B0-----:R-:W-:-:S06]  /*18e0*/  VIADD R6, R5, 0x1ffffffe ;  /* 0x1ffffffe05067836 */ /* 0x001fcc0000000000 */
[----:B------:R-:W1:Y:S02]  /*18f0*/  F2I.U64.TRUNC R6, R6 ;  /* 0x0000000600067311 */ /* 0x000e64000020d800 */
[----:B-1----:R-:W-:-:S04]  /*1900*/  IMAD.WIDE.U32 R8, R6, R2, RZ ;  /* 0x0000000206087225 */ /* 0x002fc800078e00ff */
[----:B------:R-:W-:Y:S01]  /*1910*/  IMAD R9, R6, R3, R9 ;  /* 0x0000000306097224 */ /* 0x000fe200078e0209 */
[----:B------:R-:W-:-:S03]  /*1920*/  IADD3 R15, P0, PT, RZ, -R8, RZ ;  /* 0x80000008ff0f7210 */ /* 0x000fc60007f1e0ff */
[----:B------:R-:W-:Y:S02]  /*1930*/  IMAD R9, R7, R2, R9 ;  /* 0x0000000207097224 */ /* 0x000fe400078e0209 */
[----:B------:R-:W-:-:S04]  /*1940*/  IMAD.HI.U32 R8, R6, R15, RZ ;  /* 0x0000000f06087227 */ /* 0x000fc800078e00ff */
[----:B------:R-:W-:Y:S02]  /*1950*/  IMAD.X R17, RZ, RZ, ~R9, P0 ;  /* 0x000000ffff117224 */ /* 0x000fe400000e0e09 */
[----:B------:R-:W-:Y:S02]  /*1960*/  IMAD.MOV.U32 R9, RZ, RZ, R6 ;  /* 0x000000ffff097224 */ /* 0x000fe400078e0006 */
[-C--:B------:R-:W-:Y:S02]  /*1970*/  IMAD R19, R7, R17.reuse, RZ ;  /* 0x0000001107137224 */ /* 0x080fe400078e02ff */
[----:B------:R-:W-:-:S04]  /*1980*/  IMAD.WIDE.U32 R8, P0, R6, R17, R8 ;  /* 0x0000001106087225 */ /* 0x000fc80007800008 */
[----:B------:R-:W-:-:S04]  /*1990*/  IMAD.HI.U32 R5, R7, R17, RZ ;  /* 0x0000001107057227 */ /* 0x000fc800078e00ff */
[----:B------:R-:W-:-:S04]  /*19a0*/  IMAD.HI.U32 R8, P1, R7, R15, R8 ;  /* 0x0000000f07087227 */ /* 0x000fc80007820008 */
[----:B------:R-:W-:Y:S01]  /*19b0*/  IMAD.X R5, R5, 0x1, R7, P0 ;  /* 0x0000000105057824 */ /* 0x000fe200000e0607 */
[----:B------:R-:W-:-:S04]  /*19c0*/  IADD3 R9, P2, PT, R19, R8, RZ ;  /* 0x0000000813097210 */ /* 0x000fc80007f5e0ff */
[----:B------:R-:W-:Y:S01]  /*19d0*/  IADD3.X R5, PT, PT, RZ, RZ, R5, P2, P1 ;  /* 0x000000ffff057210 */ /* 0x000fe200017e2405 */
[----:B------:R-:W-:-:S04]  /*19e0*/  IMAD.WIDE.U32 R6, R9, R2, RZ ;  /* 0x0000000209067225 */ /* 0x000fc800078e00ff */
[----:B------:R-:W-:Y:S01]  /*19f0*/  IMAD R7, R9, R3, R7 ;  /* 0x0000000309077224 */ /* 0x000fe200078e0207 */
[----:B------:R-:W-:-:S03]  /*1a00*/  IADD3 R15, P0, PT, RZ, -R6, RZ ;  /* 0x80000006ff0f7210 */ /* 0x000fc60007f1e0ff */
[----:B------:R-:W-:Y:S02]  /*1a10*/  IMAD R7, R5, R2, R7 ;  /* 0x0000000205077224 */ /* 0x000fe400078e0207 */
[----:B------:R-:W-:-:S04]  /*1a20*/  IMAD.HI.U32 R8, R9, R15, RZ ;  /* 0x0000000f09087227 */ /* 0x000fc800078e00ff */
[----:B------:R-:W-:Y:S02]  /*1a30*/  IMAD.X R6, RZ, RZ, ~R7, P0 ;  /* 0x000000ffff067224 */ /* 0x000fe400000e0e07 */
[----:B------:R-:W-:Y:S02]  /*1a40*/  IMAD.MOV.U32 R7, RZ, RZ, RZ ;  /* 0x000000ffff077224 */ /* 0x000fe400078e00ff */
[----:B------:R-:W-:-:S04]  /*1a50*/  IMAD.WIDE.U32 R8, P0, R9, R6, R8 ;  /* 0x0000000609087225 */ /* 0x000fc80007800008 */
[C---:B------:R-:W-:Y:S02]  /*1a60*/  IMAD R14, R5.reuse, R6, RZ ;  /* 0x00000006050e7224 */ /* 0x040fe400078e02ff */
[----:B------:R-:W-:-:S04]  /*1a70*/  IMAD.HI.U32 R9, P1, R5, R15, R8 ;  /* 0x0000000f05097227 */ /* 0x000fc80007820008 */
[----:B------:R-:W-:Y:S01]  /*1a80*/  IMAD.HI.U32 R6, R5, R6, RZ ;  /* 0x0000000605067227 */ /* 0x000fe200078e00ff */
[----:B------:R-:W-:-:S03]  /*1a90*/  IADD3 R9, P2, PT, R14, R9, RZ ;  /* 0x000000090e097210 */ /* 0x000fc60007f5e0ff */
[----:B------:R-:W-:Y:S02]  /*1aa0*/  IMAD.X R5, R6, 0x1, R5, P0 ;  /* 0x0000000106057824 */ /* 0x000fe400000e0605 */
[----:B------:R-:W-:-:S03]  /*1ab0*/  IMAD.HI.U32 R6, R9, R11, RZ ;  /* 0x0000000b09067227 */ /* 0x000fc600078e00ff */
[----:B------:R-:W-:Y:S01]  /*1ac0*/  IADD3.X R5, PT, PT, RZ, RZ, R5, P2, P1 ;  /* 0x000000ffff057210 */ /* 0x000fe200017e2405 */
[----:B------:R-:W-:-:S04]  /*1ad0*/  IMAD.WIDE.U32 R6, R9, R10, R6 ;  /* 0x0000000a09067225 */ /* 0x000fc800078e0006 */
[C---:B------:R-:W-:Y:S02]  /*1ae0*/  IMAD R9, R5.reuse, R10, RZ ;  /* 0x0000000a05097224 */ /* 0x040fe400078e02ff */
[----:B------:R-:W-:-:S04]  /*1af0*/  IMAD.HI.U32 R6, P0, R5, R11, R6 ;  /* 0x0000000b05067227 */ /* 0x000fc80007800006 */
[----:B------:R-:W-:Y:S01]  /*1b00*/  IMAD.HI.U32 R5, R5, R10, RZ ;  /* 0x0000000a05057227 */ /* 0x000fe200078e00ff */
[----:B------:R-:W-:-:S03]  /*1b10*/  IADD3 R9, P1, PT, R9, R6, RZ ;  /* 0x0000000609097210 */ /* 0x000fc60007f3e0ff */
[----:B------:R-:W-:Y:S02]  /*1b20*/  IMAD.X R5, RZ, RZ, R5, P0 ;  /* 0x000000ffff057224 */ /* 0x000fe400000e0605 */
[----:B------:R-:W-:-:S04]  /*1b30*/  IMAD.WIDE.U32 R6, R9, R2, RZ ;  /* 0x0000000209067225 */ /* 0x000fc800078e00ff */
[----:B------:R-:W-:Y:S02]  /*1b40*/  IMAD.X R5, RZ, RZ, R5, P1 ;  /* 0x000000ffff057224 */ /* 0x000fe400008e0605 */
[----:B------:R-:W-:Y:S01]  /*1b50*/  IMAD R9, R9, R3, R7 ;  /* 0x0000000309097224 */ /* 0x000fe200078e0207 */
[----:B------:R-:W-:-:S03]  /*1b60*/  IADD3 R7, P1, PT, -R6, R11, RZ ;  /* 0x0000000b06077210 */ /* 0x000fc60007f3e1ff */
[-C--:B------:R-:W-:Y:S01]  /*1b70*/  IMAD R5, R5, R2.reuse, R9 ;  /* 0x0000000205057224 */ /* 0x080fe200078e0209 */
[----:B------:R-:W-:-:S03]  /*1b80*/  ISETP.GE.U32.AND P0, PT, R7, R2, PT ;  /* 0x000000020700720c */ /* 0x000fc60003f06070 */
[----:B------:R-:W-:Y:S01]  /*1b90*/  IMAD.X R8, R10, 0x1, ~R5, P1 ;  /* 0x000000010a087824 */ /* 0x000fe200008e0e05 */
[----:B------:R-:W-:-:S04]  /*1ba0*/  IADD3 R5, P1, PT, R7, -R2, RZ ;  /* 0x8000000207057210 */ /* 0x000fc80007f3e0ff */
[C---:B------:R-:W-:Y:S01]  /*1bb0*/  ISETP.GE.U32.AND.EX P0, PT, R8.reuse, R3, PT, P0 ;  /* 0x000000030800720c */ /* 0x040fe20003f06100 */
[----:B------:R-:W-:Y:S01]  /*1bc0*/  IMAD.X R6, R8, 0x1, ~R3, P1 ;  /* 0x0000000108067824 */ /* 0x000fe200008e0e03 */
[----:B------:R-:W-:Y:S02]  /*1bd0*/  ISETP.NE.U32.AND P1, PT, R2, RZ, PT ;  /* 0x000000ff0200720c */ /* 0x000fe40003f25070 */
[----:B------:R-:W-:Y:S02]  /*1be0*/  SEL R5, R5, R7, P0 ;  /* 0x0000000705057207 */ /* 0x000fe40000000000 */
[----:B------:R-:W-:Y:S02]  /*1bf0*/  SEL R6, R6, R8, P0 ;  /* 0x0000000806067207 */ /* 0x000fe40000000000 */
[CC--:B------:R-:W-:Y:S02]  /*1c00*/  ISETP.GE.U32.AND P0, PT, R5.reuse, R2.reuse, PT ;  /* 0x000000020500720c */ /* 0x0c0fe40003f06070 */
[----:B------:R-:W-:-:S02]  /*1c10*/  IADD3 R14, P2, PT, R5, -R2, RZ ;  /* 0x80000002050e7210 */ /* 0x000fc40007f5e0ff */
[C---:B------:R-:W-:Y:S02]  /*1c20*/  ISETP.GE.U32.AND.EX P0, PT, R6.reuse, R3, PT, P0 ;  /* 0x000000030600720c */ /* 0x040fe40003f06100 */
[----:B------:R-:W-:Y:S01]  /*1c30*/  ISETP.NE.AND.EX P1, PT, R3, RZ, PT, P1 ;  /* 0x000000ff0300720c */ /* 0x000fe20003f25310 */
[----:B------:R-:W-:Y:S01]  /*1c40*/  IMAD.X R15, R6, 0x1, ~R3, P2 ;  /* 0x00000001060f7824 */ /* 0x000fe200010e0e03 */
[----:B------:R-:W-:Y:S01]  /*1c50*/  SEL R14, R14, R5, P0 ;  /* 0x000000050e0e7207 */ /* 0x000fe20000000000 */
[----:B------:R-:W-:-:S03]  /*1c60*/  IMAD.MOV.U32 R5, RZ, RZ, 0x0 ;  /* 0x00000000ff057424 */ /* 0x000fc600078e00ff */
[----:B------:R-:W-:Y:S02]  /*1c70*/  SEL R15, R15, R6, P0 ;  /* 0x000000060f0f7207 */ /* 0x000fe40000000000 */
[----:B------:R-:W-:Y:S02]  /*1c80*/  SEL R14, R14, 0xffffffff, P1 ;  /* 0xffffffff0e0e7807 */ /* 0x000fe40000800000 */
[----:B------:R-:W-:Y:S01]  /*1c90*/  SEL R15, R15, 0xffffffff, P1 ;  /* 0xffffffff0f0f7807 */ /* 0x000fe20000800000 */
[----:B------:R-:W-:Y:S06]  /*1ca0*/  RET.REL.NODEC R4 `(_Z14occludedKernelPdS_Pimm) ;  /* 0xffffffe004d47950 */ /* 0x000fec0003c3ffff */
        .weak           $__internal_2_$__cuda_sm20_sqrt_rn_f32_slowpath
        .type           $__internal_2_$__cuda_sm20_sqrt_rn_f32_slowpath,@function
        .size           $__internal_2_$__cuda_sm20_sqrt_rn_f32_slowpath,(.L_x_54 - $__internal_2_$__cuda_sm20_sqrt_rn_f32_slowpath)
$__internal_2_$__cuda_sm20_sqrt_rn_f32_slowpath:
[----:B------:R-:W-:-:S13]  /*1cb0*/  LOP3.LUT P0, RZ, R0, 0x7fffffff, RZ, 0xc0, !PT ;  /* 0x7fffffff00ff7812 */ /* 0x000fda000780c0ff */
[----:B------:R-:W-:Y:S01]  /*1cc0*/  @!P0 IMAD.MOV.U32 R2, RZ, RZ, R0 ;  /* 0x000000ffff028224 */ /* 0x000fe200078e0000 */
[----:B------:R-:W-:Y:S06]  /*1cd0*/  @!P0 BRA `(.L_x_50) ;  /* 0x0000000000448947 */ /* 0x000fec0003800000 */
[----:B------:R-:W-:-:S13]  /*1ce0*/  FSETP.GEU.FTZ.AND P0, PT, R0, RZ, PT ;  /* 0x000000ff0000720b */ /* 0x000fda0003f1e000 */
[----:B------:R-:W-:Y:S01]  /*1cf0*/  @!P0 IMAD.MOV.U32 R2, RZ, RZ, 0x7fffffff ;  /* 0x7fffffffff028424 */ /* 0x000fe200078e00ff */
[----:B------:R-:W-:Y:S06]  /*1d00*/  @!P0 BRA `(.L_x_50) ;  /* 0x0000000000388947 */ /* 0x000fec0003800000 */
[----:B------:R-:W-:-:S13]  /*1d10*/  FSETP.GTU.FTZ.AND P0, PT, |R0|, +INF , PT ;  /* 0x7f8000000000780b */ /* 0x000fda0003f1c200 */
[----:B------:R-:W-:Y:S01]  /*1d20*/  @P0 FADD.FTZ R2, R0, 1 ;  /* 0x3f80000000020421 */ /* 0x000fe20000010000 */
[----:B------:R-:W-:Y:S06]  /*1d30*/  @P0 BRA `(.L_x_50) ;  /* 0x00000000002c0947 */ /* 0x000fec0003800000 */
[----:B------:R-:W-:-:S13]  /*1d40*/  FSETP.NEU.FTZ.AND P0, PT, |R0|, +INF , PT ;  /* 0x7f8000000000780b */ /* 0x000fda0003f1d200 */
[----:B------:R-:W-:Y:S01]  /*1d50*/  @!P0 IMAD.MOV.U32 R2, RZ, RZ, R0 ;  /* 0x000000ffff028224 */ /* 0x000fe200078e0000 */
[----:B------:R-:W-:Y:S06]  /*1d60*/  @!P0 BRA `(.L_x_50) ;  /* 0x0000000000208947 */ /* 0x000fec0003800000 */
[----:B------:R-:W-:-:S04]  /*1d70*/  FFMA R0, R0, 1.84467440737095516160e+19, RZ ;  /* 0x5f80000000007823 */ /* 0x000fc800000000ff */
[----:B------:R-:W0:Y:S02]  /*1d80*/  MUFU.RSQ R3, R0 ;  /* 0x0000000000037308 */ /* 0x000e240000001400 */
[----:B0-----:R-:W-:Y:S01]  /*1d90*/  FMUL.FTZ R5, R0, R3 ;  /* 0x0000000300057220 */ /* 0x001fe20000410000 */
[----:B------:R-:W-:-:S03]  /*1da0*/  FMUL.FTZ R3, R3, 0.5 ;  /* 0x3f00000003037820 */ /* 0x000fc60000410000 */
[----:B------:R-:W-:-:S04]  /*1db0*/  FADD.FTZ R2, -R5, -RZ ;  /* 0x800000ff05027221 */ /* 0x000fc80000010100 */
[----:B------:R-:W-:-:S04]  /*1dc0*/  FFMA R2, R5, R2, R0 ;  /* 0x0000000205027223 */ /* 0x000fc80000000000 */
[----:B------:R-:W-:-:S04]  /*1dd0*/  FFMA R2, R2, R3, R5 ;  /* 0x0000000302027223 */ /* 0x000fc80000000005 */
[----:B------:R-:W-:-:S07]  /*1de0*/  FMUL.FTZ R2, R2, 2.3283064365386962891e-10 ;  /* 0x2f80000002027820 */ /* 0x000fce0000410000 */
.L_x_50:
[----:B------:R-:W-:Y:S02]  /*1df0*/  IMAD.MOV.U32 R0, RZ, RZ, R2 ;  /* 0x000000ffff007224 */ /* 0x000fe400078e0002 */
[----:B------:R-:W-:Y:S02]  /*1e00*/  IMAD.MOV.U32 R2, RZ, RZ, R4 ;  /* 0x000000ffff027224 */ /* 0x000fe400078e0004 */
[----:B------:R-:W-:-:S04]  /*1e10*/  IMAD.MOV.U32 R3, RZ, RZ, 0x0 ;  /* 0x00000000ff037424 */ /* 0x000fc800078e00ff */
[----:B------:R-:W-:Y:S05]  /*1e20*/  RET.REL.NODEC R2 `(_Z14occludedKernelPdS_Pimm) ;  /* 0xffffffe002747950 */ /* 0x000fea0003c3ffff */
.L_x_51:
        /* <DEDUP_REMOVED lines=13> */
.L_x_54:


//--------------------- .nv.global.init           --------------------------
	.section	.nv.global.init,"aw",@progbits
	.align	4
.nv.global.init:
	.type		mrg32k3aM1SubSeq,@object
	.size		mrg32k3aM1SubSeq,(mrg32k3aM2SubSeq - mrg32k3aM1SubSeq)
mrg32k3aM1SubSeq:
        /*0000*/ 	.byte	0x0b, 0xcc, 0xee, 0x04, 0x73, 0x29, 0x8b, 0x6f, 0xf6, 0x53, 0x03, 0xf6, 0x23, 0xf6, 0xea, 0xda
        /* <DEDUP_REMOVED lines=125> */
	.type		mrg32k3aM2SubSeq,@object
	.size		mrg32k3aM2SubSeq,(mrg32k3aM1 - mrg32k3aM2SubSeq)
mrg32k3aM2SubSeq:
        /* <DEDUP_REMOVED lines=126> */
	.type		mrg32k3aM1,@object
	.size		mrg32k3aM1,(mrg32k3aM1Seq - mrg32k3aM1)
mrg32k3aM1:
        /* <DEDUP_REMOVED lines=144> */
	.type		mrg32k3aM1Seq,@object
	.size		mrg32k3aM1Seq,(mrg32k3aM2 - mrg32k3aM1Seq)
mrg32k3aM1Seq:
        /* <DEDUP_REMOVED lines=144> */
	.type		mrg32k3aM2,@object
	.size		mrg32k3aM2,(mrg32k3aM2Seq - mrg32k3aM2)
mrg32k3aM2:
        /* <DEDUP_REMOVED lines=144> */
	.type		mrg32k3aM2Seq,@object
	.size		mrg32k3aM2Seq,(precalc_xorwow_matrix - mrg32k3aM2Seq)
mrg32k3aM2Seq:
        /* <DEDUP_REMOVED lines=144> */
	.type		precalc_xorwow_matrix,@object
	.size		precalc_xorwow_matrix,(precalc_xorwow_offset_matrix - precalc_xorwow_matrix)
precalc_xorwow_matrix:
        /* <DEDUP_REMOVED lines=6400> */
	.type		precalc_xorwow_offset_matrix,@object
	.size		precalc_xorwow_offset_matrix,(.L_1 - precalc_xorwow_offset_matrix)
precalc_xorwow_offset_matrix:
        /* <DEDUP_REMOVED lines=6400> */
.L_1:


//--------------------- .nv.shared.reserved.0     --------------------------
	.section	.nv.shared.reserved.0,"aw",@nobits
	.weak		__nv_reservedSMEM_offset_0_alias
	.size		__nv_reservedSMEM_offset_0_alias, 0, 64
	.other		__nv_reservedSMEM_offset_0_alias,@"STO_CUDA_RESERVED_SHARED STV_DEFAULT"
__nv_reservedSMEM_offset_0_alias:
	.zero		0
	.zero		64


//--------------------- .nv.constant0._Z16createMaskKernelPimm --------------------------
	.section	.nv.constant0._Z16createMaskKernelPimm,"a",@progbits
	.sectionflags	@""
	.align	4
.nv.constant0._Z16createMaskKernelPimm:
	.zero		920


//--------------------- .nv.constant0._Z14occludedKernelPdS_Pimm --------------------------
	.section	.nv.constant0._Z14occludedKernelPdS_Pimm,"a",@progbits
	.sectionflags	@""
	.align	4
.nv.constant0._Z14occludedKernelPdS_Pimm:
	.zero		936


//--------------------- SYMBOLS --------------------------

	.type		.nv.reservedSmem.offset0,@object
	.size		.nv.reservedSmem.offset0,0x4
